//
// Generated by NVIDIA NVVM Compiler
//
// Compiler Build ID: CL-36424714
// Cuda compilation tools, release 13.0, V13.0.88
// Based on NVVM 20.0.0
//

.version 9.0
.target sm_100
.address_size 64

	// .globl	_Z12matmul_naivePKfS0_Pfi
// _ZZ12matmul_tiledPKfS0_PfiE2sA has been demoted
// _ZZ12matmul_tiledPKfS0_PfiE2sB has been demoted

.visible .entry _Z12matmul_naivePKfS0_Pfi(
	.param .u64 .ptr .align 1 _Z12matmul_naivePKfS0_Pfi_param_0,
	.param .u64 .ptr .align 1 _Z12matmul_naivePKfS0_Pfi_param_1,
	.param .u64 .ptr .align 1 _Z12matmul_naivePKfS0_Pfi_param_2,
	.param .u32 _Z12matmul_naivePKfS0_Pfi_param_3
)
{
	.reg .pred 	%p<10>;
	.reg .b32 	%r<40>;
	.reg .b32 	%f<67>;
	.reg .b64 	%rd<67>;

	ld.param.u64 	%rd14, [_Z12matmul_naivePKfS0_Pfi_param_0];
	ld.param.u64 	%rd15, [_Z12matmul_naivePKfS0_Pfi_param_1];
	ld.param.u32 	%r18, [_Z12matmul_naivePKfS0_Pfi_param_3];
	cvta.to.global.u64 	%rd1, %rd15;
	cvta.to.global.u64 	%rd2, %rd14;
	mov.u32 	%r19, %ctaid.y;
	mov.u32 	%r20, %ntid.y;
	mov.u32 	%r21, %tid.y;
	mad.lo.s32 	%r1, %r19, %r20, %r21;
	mov.u32 	%r22, %ctaid.x;
	mov.u32 	%r23, %ntid.x;
	mov.u32 	%r24, %tid.x;
	mad.lo.s32 	%r2, %r22, %r23, %r24;
	max.s32 	%r25, %r1, %r2;
	setp.ge.s32 	%p1, %r25, %r18;
	@%p1 bra 	$L__BB0_13;
	mul.lo.s32 	%r3, %r18, %r1;
	and.b32  	%r4, %r18, 7;
	setp.lt.u32 	%p2, %r18, 8;
	mov.f32 	%f66, 0f00000000;
	mov.b32 	%r38, 0;
	@%p2 bra 	$L__BB0_4;
	and.b32  	%r38, %r18, 2147483640;
	neg.s32 	%r36, %r38;
	mul.wide.s32 	%rd16, %r18, 4;
	add.s64 	%rd3, %rd1, %rd16;
	shl.b32 	%r7, %r18, 3;
	mul.wide.s32 	%rd17, %r18, 8;
	add.s64 	%rd4, %rd1, %rd17;
	mul.wide.s32 	%rd18, %r18, 12;
	add.s64 	%rd5, %rd1, %rd18;
	mul.wide.s32 	%rd19, %r18, 16;
	add.s64 	%rd6, %rd1, %rd19;
	mul.wide.s32 	%rd20, %r18, 20;
	add.s64 	%rd7, %rd1, %rd20;
	mul.wide.s32 	%rd21, %r18, 24;
	add.s64 	%rd8, %rd1, %rd21;
	mul.wide.s32 	%rd22, %r18, 28;
	add.s64 	%rd9, %rd1, %rd22;
	mul.wide.u32 	%rd23, %r3, 4;
	add.s64 	%rd24, %rd23, %rd2;
	add.s64 	%rd66, %rd24, 16;
	mov.f32 	%f66, 0f00000000;
	mov.u32 	%r35, %r2;
$L__BB0_3:
	.pragma "nounroll";
	mul.wide.s32 	%rd25, %r35, 4;
	add.s64 	%rd26, %rd3, %rd25;
	add.s64 	%rd27, %rd4, %rd25;
	add.s64 	%rd28, %rd5, %rd25;
	add.s64 	%rd29, %rd6, %rd25;
	add.s64 	%rd30, %rd7, %rd25;
	add.s64 	%rd31, %rd8, %rd25;
	add.s64 	%rd32, %rd9, %rd25;
	add.s64 	%rd33, %rd1, %rd25;
	ld.global.f32 	%f16, [%rd66+-16];
	ld.global.f32 	%f17, [%rd33];
	fma.rn.f32 	%f18, %f16, %f17, %f66;
	ld.global.f32 	%f19, [%rd66+-12];
	ld.global.f32 	%f20, [%rd26];
	fma.rn.f32 	%f21, %f19, %f20, %f18;
	ld.global.f32 	%f22, [%rd66+-8];
	ld.global.f32 	%f23, [%rd27];
	fma.rn.f32 	%f24, %f22, %f23, %f21;
	ld.global.f32 	%f25, [%rd66+-4];
	ld.global.f32 	%f26, [%rd28];
	fma.rn.f32 	%f27, %f25, %f26, %f24;
	ld.global.f32 	%f28, [%rd66];
	ld.global.f32 	%f29, [%rd29];
	fma.rn.f32 	%f30, %f28, %f29, %f27;
	ld.global.f32 	%f31, [%rd66+4];
	ld.global.f32 	%f32, [%rd30];
	fma.rn.f32 	%f33, %f31, %f32, %f30;
	ld.global.f32 	%f34, [%rd66+8];
	ld.global.f32 	%f35, [%rd31];
	fma.rn.f32 	%f36, %f34, %f35, %f33;
	ld.global.f32 	%f37, [%rd66+12];
	ld.global.f32 	%f38, [%rd32];
	fma.rn.f32 	%f66, %f37, %f38, %f36;
	add.s32 	%r36, %r36, 8;
	add.s32 	%r35, %r35, %r7;
	add.s64 	%rd66, %rd66, 32;
	setp.ne.s32 	%p3, %r36, 0;
	@%p3 bra 	$L__BB0_3;
$L__BB0_4:
	setp.eq.s32 	%p4, %r4, 0;
	@%p4 bra 	$L__BB0_12;
	and.b32  	%r13, %r18, 3;
	setp.lt.u32 	%p5, %r4, 4;
	@%p5 bra 	$L__BB0_7;
	add.s32 	%r27, %r38, %r3;
	mul.wide.u32 	%rd34, %r27, 4;
	add.s64 	%rd35, %rd2, %rd34;
	ld.global.f32 	%f40, [%rd35];
	mad.lo.s32 	%r28, %r38, %r18, %r2;
	mul.wide.s32 	%rd36, %r28, 4;
	add.s64 	%rd37, %rd1, %rd36;
	ld.global.f32 	%f41, [%rd37];
	fma.rn.f32 	%f42, %f40, %f41, %f66;
	cvt.u64.u32 	%rd38, %r3;
	cvt.u64.u32 	%rd39, %r38;
	add.s64 	%rd40, %rd39, %rd38;
	shl.b64 	%rd41, %rd40, 2;
	add.s64 	%rd42, %rd2, %rd41;
	ld.global.f32 	%f43, [%rd42+4];
	mul.wide.s32 	%rd43, %r18, 4;
	add.s64 	%rd44, %rd37, %rd43;
	ld.global.f32 	%f44, [%rd44];
	fma.rn.f32 	%f45, %f43, %f44, %f42;
	ld.global.f32 	%f46, [%rd42+8];
	add.s64 	%rd45, %rd44, %rd43;
	ld.global.f32 	%f47, [%rd45];
	fma.rn.f32 	%f48, %f46, %f47, %f45;
	ld.global.f32 	%f49, [%rd42+12];
	add.s64 	%rd46, %rd45, %rd43;
	ld.global.f32 	%f50, [%rd46];
	fma.rn.f32 	%f66, %f49, %f50, %f48;
	add.s32 	%r38, %r38, 4;
$L__BB0_7:
	setp.eq.s32 	%p6, %r13, 0;
	@%p6 bra 	$L__BB0_12;
	setp.eq.s32 	%p7, %r13, 1;
	@%p7 bra 	$L__BB0_10;
	add.s32 	%r29, %r38, %r3;
	mul.wide.u32 	%rd47, %r29, 4;
	add.s64 	%rd48, %rd2, %rd47;
	ld.global.f32 	%f52, [%rd48];
	mad.lo.s32 	%r30, %r38, %r18, %r2;
	mul.wide.s32 	%rd49, %r30, 4;
	add.s64 	%rd50, %rd1, %rd49;
	ld.global.f32 	%f53, [%rd50];
	fma.rn.f32 	%f54, %f52, %f53, %f66;
	cvt.u64.u32 	%rd51, %r3;
	cvt.u64.u32 	%rd52, %r38;
	add.s64 	%rd53, %rd52, %rd51;
	shl.b64 	%rd54, %rd53, 2;
	add.s64 	%rd55, %rd2, %rd54;
	ld.global.f32 	%f55, [%rd55+4];
	mul.wide.s32 	%rd56, %r18, 4;
	add.s64 	%rd57, %rd50, %rd56;
	ld.global.f32 	%f56, [%rd57];
	fma.rn.f32 	%f66, %f55, %f56, %f54;
	add.s32 	%r38, %r38, 2;
$L__BB0_10:
	and.b32  	%r31, %r18, 1;
	setp.eq.b32 	%p8, %r31, 1;
	not.pred 	%p9, %p8;
	@%p9 bra 	$L__BB0_12;
	add.s32 	%r32, %r38, %r3;
	mul.wide.u32 	%rd58, %r32, 4;
	add.s64 	%rd59, %rd2, %rd58;
	ld.global.f32 	%f57, [%rd59];
	mad.lo.s32 	%r33, %r38, %r18, %r2;
	mul.wide.s32 	%rd60, %r33, 4;
	add.s64 	%rd61, %rd1, %rd60;
	ld.global.f32 	%f58, [%rd61];
	fma.rn.f32 	%f66, %f57, %f58, %f66;
$L__BB0_12:
	ld.param.u64 	%rd65, [_Z12matmul_naivePKfS0_Pfi_param_2];
	add.s32 	%r34, %r3, %r2;
	cvta.to.global.u64 	%rd62, %rd65;
	mul.wide.s32 	%rd63, %r34, 4;
	add.s64 	%rd64, %rd62, %rd63;
	st.global.f32 	[%rd64], %f66;
$L__BB0_13:
	ret;

}
	// .globl	_Z12matmul_tiledPKfS0_Pfi
.visible .entry _Z12matmul_tiledPKfS0_Pfi(
	.param .u64 .ptr .align 1 _Z12matmul_tiledPKfS0_Pfi_param_0,
	.param .u64 .ptr .align 1 _Z12matmul_tiledPKfS0_Pfi_param_1,
	.param .u64 .ptr .align 1 _Z12matmul_tiledPKfS0_Pfi_param_2,
	.param .u32 _Z12matmul_tiledPKfS0_Pfi_param_3
)
{
	.reg .pred 	%p<18>;
	.reg .b32 	%r<65>;
	.reg .b32 	%f<181>;
	.reg .b64 	%rd<19>;
	// demoted variable
	.shared .align 4 .b8 _ZZ12matmul_tiledPKfS0_PfiE2sA[1024];
	// demoted variable
	.shared .align 4 .b8 _ZZ12matmul_tiledPKfS0_PfiE2sB[1024];
	ld.param.u64 	%rd5, [_Z12matmul_tiledPKfS0_Pfi_param_0];
	ld.param.u64 	%rd6, [_Z12matmul_tiledPKfS0_Pfi_param_1];
	ld.param.u64 	%rd4, [_Z12matmul_tiledPKfS0_Pfi_param_2];
	ld.param.u32 	%r33, [_Z12matmul_tiledPKfS0_Pfi_param_3];
	cvta.to.global.u64 	%rd1, %rd6;
	cvta.to.global.u64 	%rd2, %rd5;
	mov.u32 	%r34, %ctaid.y;
	shl.b32 	%r35, %r34, 4;
	mov.u32 	%r1, %tid.y;
	add.s32 	%r2, %r35, %r1;
	mov.u32 	%r36, %ctaid.x;
	shl.b32 	%r3, %r36, 4;
	mov.u32 	%r4, %tid.x;
	add.s32 	%r5, %r3, %r4;
	setp.lt.s32 	%p1, %r33, 1;
	mov.f32 	%f180, 0f00000000;
	@%p1 bra 	$L__BB1_19;
	add.s32 	%r6, %r33, 15;
	mul.lo.s32 	%r7, %r33, %r2;
	shl.b32 	%r38, %r1, 6;
	mov.u32 	%r39, _ZZ12matmul_tiledPKfS0_PfiE2sA;
	add.s32 	%r8, %r39, %r38;
	shl.b32 	%r40, %r4, 2;
	add.s32 	%r9, %r8, %r40;
	mov.u32 	%r41, _ZZ12matmul_tiledPKfS0_PfiE2sB;
	add.s32 	%r11, %r41, %r40;
	add.s32 	%r10, %r11, %r38;
	setp.lt.u32 	%p2, %r33, 17;
	mov.f32 	%f180, 0f00000000;
	mov.b32 	%r64, 0;
	@%p2 bra 	$L__BB1_13;
	shr.u32 	%r42, %r6, 4;
	and.b32  	%r43, %r42, 134217726;
	neg.s32 	%r63, %r43;
	add.s32 	%r44, %r1, 16;
	mad.lo.s32 	%r45, %r33, %r44, %r4;
	add.s32 	%r61, %r45, %r3;
	shl.b32 	%r14, %r33, 5;
	mad.lo.s32 	%r46, %r1, %r33, %r4;
	add.s32 	%r60, %r46, %r3;
	add.s32 	%r58, %r4, %r7;
	mov.f32 	%f180, 0f00000000;
	mov.u32 	%r59, %r4;
	mov.u32 	%r62, %r1;
$L__BB1_3:
	setp.ge.u32 	%p3, %r2, %r33;
	setp.ge.s32 	%p4, %r59, %r33;
	mul.wide.s32 	%rd7, %r58, 4;
	add.s64 	%rd3, %rd2, %rd7;
	mov.f32 	%f172, 0f00000000;
	or.pred  	%p5, %p3, %p4;
	@%p5 bra 	$L__BB1_5;
	ld.global.f32 	%f172, [%rd3];
$L__BB1_5:
	st.shared.f32 	[%r9], %f172;
	mov.f32 	%f173, 0f00000000;
	max.s32 	%r47, %r5, %r62;
	setp.ge.s32 	%p6, %r47, %r33;
	@%p6 bra 	$L__BB1_7;
	mul.wide.s32 	%rd8, %r60, 4;
	add.s64 	%rd9, %rd1, %rd8;
	ld.global.f32 	%f173, [%rd9];
$L__BB1_7:
	st.shared.f32 	[%r10], %f173;
	bar.sync 	0;
	ld.shared.f32 	%f27, [%r8];
	ld.shared.f32 	%f28, [%r11];
	fma.rn.f32 	%f29, %f27, %f28, %f180;
	ld.shared.f32 	%f30, [%r8+4];
	ld.shared.f32 	%f31, [%r11+64];
	fma.rn.f32 	%f32, %f30, %f31, %f29;
	ld.shared.f32 	%f33, [%r8+8];
	ld.shared.f32 	%f34, [%r11+128];
	fma.rn.f32 	%f35, %f33, %f34, %f32;
	ld.shared.f32 	%f36, [%r8+12];
	ld.shared.f32 	%f37, [%r11+192];
	fma.rn.f32 	%f38, %f36, %f37, %f35;
	ld.shared.f32 	%f39, [%r8+16];
	ld.shared.f32 	%f40, [%r11+256];
	fma.rn.f32 	%f41, %f39, %f40, %f38;
	ld.shared.f32 	%f42, [%r8+20];
	ld.shared.f32 	%f43, [%r11+320];
	fma.rn.f32 	%f44, %f42, %f43, %f41;
	ld.shared.f32 	%f45, [%r8+24];
	ld.shared.f32 	%f46, [%r11+384];
	fma.rn.f32 	%f47, %f45, %f46, %f44;
	ld.shared.f32 	%f48, [%r8+28];
	ld.shared.f32 	%f49, [%r11+448];
	fma.rn.f32 	%f50, %f48, %f49, %f47;
	ld.shared.f32 	%f51, [%r8+32];
	ld.shared.f32 	%f52, [%r11+512];
	fma.rn.f32 	%f53, %f51, %f52, %f50;
	ld.shared.f32 	%f54, [%r8+36];
	ld.shared.f32 	%f55, [%r11+576];
	fma.rn.f32 	%f56, %f54, %f55, %f53;
	ld.shared.f32 	%f57, [%r8+40];
	ld.shared.f32 	%f58, [%r11+640];
	fma.rn.f32 	%f59, %f57, %f58, %f56;
	ld.shared.f32 	%f60, [%r8+44];
	ld.shared.f32 	%f61, [%r11+704];
	fma.rn.f32 	%f62, %f60, %f61, %f59;
	ld.shared.f32 	%f63, [%r8+48];
	ld.shared.f32 	%f64, [%r11+768];
	fma.rn.f32 	%f65, %f63, %f64, %f62;
	ld.shared.f32 	%f66, [%r8+52];
	ld.shared.f32 	%f67, [%r11+832];
	fma.rn.f32 	%f68, %f66, %f67, %f65;
	ld.shared.f32 	%f69, [%r8+56];
	ld.shared.f32 	%f70, [%r11+896];
	fma.rn.f32 	%f71, %f69, %f70, %f68;
	ld.shared.f32 	%f72, [%r8+60];
	ld.shared.f32 	%f73, [%r11+960];
	fma.rn.f32 	%f6, %f72, %f73, %f71;
	bar.sync 	0;
	add.s32 	%r48, %r59, 16;
	setp.ge.s32 	%p8, %r48, %r33;
	mov.f32 	%f174, 0f00000000;
	or.pred  	%p9, %p3, %p8;
	@%p9 bra 	$L__BB1_9;
	ld.global.f32 	%f174, [%rd3+64];
$L__BB1_9:
	st.shared.f32 	[%r9], %f174;
	add.s32 	%r49, %r62, 16;
	mov.f32 	%f175, 0f00000000;
	max.s32 	%r50, %r5, %r49;
	setp.ge.s32 	%p10, %r50, %r33;
	@%p10 bra 	$L__BB1_11;
	mul.wide.s32 	%rd10, %r61, 4;
	add.s64 	%rd11, %rd1, %rd10;
	ld.global.f32 	%f175, [%rd11];
$L__BB1_11:
	st.shared.f32 	[%r10], %f175;
	bar.sync 	0;
	ld.shared.f32 	%f75, [%r8];
	ld.shared.f32 	%f76, [%r11];
	fma.rn.f32 	%f77, %f75, %f76, %f6;
	ld.shared.f32 	%f78, [%r8+4];
	ld.shared.f32 	%f79, [%r11+64];
	fma.rn.f32 	%f80, %f78, %f79, %f77;
	ld.shared.f32 	%f81, [%r8+8];
	ld.shared.f32 	%f82, [%r11+128];
	fma.rn.f32 	%f83, %f81, %f82, %f80;
	ld.shared.f32 	%f84, [%r8+12];
	ld.shared.f32 	%f85, [%r11+192];
	fma.rn.f32 	%f86, %f84, %f85, %f83;
	ld.shared.f32 	%f87, [%r8+16];
	ld.shared.f32 	%f88, [%r11+256];
	fma.rn.f32 	%f89, %f87, %f88, %f86;
	ld.shared.f32 	%f90, [%r8+20];
	ld.shared.f32 	%f91, [%r11+320];
	fma.rn.f32 	%f92, %f90, %f91, %f89;
	ld.shared.f32 	%f93, [%r8+24];
	ld.shared.f32 	%f94, [%r11+384];
	fma.rn.f32 	%f95, %f93, %f94, %f92;
	ld.shared.f32 	%f96, [%r8+28];
	ld.shared.f32 	%f97, [%r11+448];
	fma.rn.f32 	%f98, %f96, %f97, %f95;
	ld.shared.f32 	%f99, [%r8+32];
	ld.shared.f32 	%f100, [%r11+512];
	fma.rn.f32 	%f101, %f99, %f100, %f98;
	ld.shared.f32 	%f102, [%r8+36];
	ld.shared.f32 	%f103, [%r11+576];
	fma.rn.f32 	%f104, %f102, %f103, %f101;
	ld.shared.f32 	%f105, [%r8+40];
	ld.shared.f32 	%f106, [%r11+640];
	fma.rn.f32 	%f107, %f105, %f106, %f104;
	ld.shared.f32 	%f108, [%r8+44];
	ld.shared.f32 	%f109, [%r11+704];
	fma.rn.f32 	%f110, %f108, %f109, %f107;
	ld.shared.f32 	%f111, [%r8+48];
	ld.shared.f32 	%f112, [%r11+768];
	fma.rn.f32 	%f113, %f111, %f112, %f110;
	ld.shared.f32 	%f114, [%r8+52];
	ld.shared.f32 	%f115, [%r11+832];
	fma.rn.f32 	%f116, %f114, %f115, %f113;
	ld.shared.f32 	%f117, [%r8+56];
	ld.shared.f32 	%f118, [%r11+896];
	fma.rn.f32 	%f119, %f117, %f118, %f116;
	ld.shared.f32 	%f120, [%r8+60];
	ld.shared.f32 	%f121, [%r11+960];
	fma.rn.f32 	%f180, %f120, %f121, %f119;
	bar.sync 	0;
	add.s32 	%r63, %r63, 2;
	add.s32 	%r62, %r62, 32;
	add.s32 	%r61, %r61, %r14;
	add.s32 	%r60, %r60, %r14;
	add.s32 	%r59, %r59, 32;
	add.s32 	%r58, %r58, 32;
	setp.ne.s32 	%p11, %r63, 0;
	@%p11 bra 	$L__BB1_3;
	and.b32  	%r64, %r6, 2147483616;
$L__BB1_13:
	and.b32  	%r51, %r6, 16;
	setp.eq.s32 	%p12, %r51, 0;
	@%p12 bra 	$L__BB1_19;
	setp.ge.u32 	%p13, %r2, %r33;
	add.s32 	%r52, %r64, %r4;
	add.s32 	%r32, %r64, %r1;
	setp.ge.s32 	%p14, %r52, %r33;
	mov.f32 	%f178, 0f00000000;
	or.pred  	%p15, %p13, %p14;
	@%p15 bra 	$L__BB1_16;
	add.s32 	%r53, %r52, %r7;
	mul.wide.s32 	%rd12, %r53, 4;
	add.s64 	%rd13, %rd2, %rd12;
	ld.global.f32 	%f178, [%rd13];
$L__BB1_16:
	st.shared.f32 	[%r9], %f178;
	mov.f32 	%f179, 0f00000000;
	max.s32 	%r54, %r5, %r32;
	setp.ge.s32 	%p16, %r54, %r33;
	@%p16 bra 	$L__BB1_18;
	mad.lo.s32 	%r55, %r32, %r33, %r5;
	mul.wide.s32 	%rd14, %r55, 4;
	add.s64 	%rd15, %rd1, %rd14;
	ld.global.f32 	%f179, [%rd15];
$L__BB1_18:
	st.shared.f32 	[%r10], %f179;
	bar.sync 	0;
	ld.shared.f32 	%f124, [%r8];
	ld.shared.f32 	%f125, [%r11];
	fma.rn.f32 	%f126, %f124, %f125, %f180;
	ld.shared.f32 	%f127, [%r8+4];
	ld.shared.f32 	%f128, [%r11+64];
	fma.rn.f32 	%f129, %f127, %f128, %f126;
	ld.shared.f32 	%f130, [%r8+8];
	ld.shared.f32 	%f131, [%r11+128];
	fma.rn.f32 	%f132, %f130, %f131, %f129;
	ld.shared.f32 	%f133, [%r8+12];
	ld.shared.f32 	%f134, [%r11+192];
	fma.rn.f32 	%f135, %f133, %f134, %f132;
	ld.shared.f32 	%f136, [%r8+16];
	ld.shared.f32 	%f137, [%r11+256];
	fma.rn.f32 	%f138, %f136, %f137, %f135;
	ld.shared.f32 	%f139, [%r8+20];
	ld.shared.f32 	%f140, [%r11+320];
	fma.rn.f32 	%f141, %f139, %f140, %f138;
	ld.shared.f32 	%f142, [%r8+24];
	ld.shared.f32 	%f143, [%r11+384];
	fma.rn.f32 	%f144, %f142, %f143, %f141;
	ld.shared.f32 	%f145, [%r8+28];
	ld.shared.f32 	%f146, [%r11+448];
	fma.rn.f32 	%f147, %f145, %f146, %f144;
	ld.shared.f32 	%f148, [%r8+32];
	ld.shared.f32 	%f149, [%r11+512];
	fma.rn.f32 	%f150, %f148, %f149, %f147;
	ld.shared.f32 	%f151, [%r8+36];
	ld.shared.f32 	%f152, [%r11+576];
	fma.rn.f32 	%f153, %f151, %f152, %f150;
	ld.shared.f32 	%f154, [%r8+40];
	ld.shared.f32 	%f155, [%r11+640];
	fma.rn.f32 	%f156, %f154, %f155, %f153;
	ld.shared.f32 	%f157, [%r8+44];
	ld.shared.f32 	%f158, [%r11+704];
	fma.rn.f32 	%f159, %f157, %f158, %f156;
	ld.shared.f32 	%f160, [%r8+48];
	ld.shared.f32 	%f161, [%r11+768];
	fma.rn.f32 	%f162, %f160, %f161, %f159;
	ld.shared.f32 	%f163, [%r8+52];
	ld.shared.f32 	%f164, [%r11+832];
	fma.rn.f32 	%f165, %f163, %f164, %f162;
	ld.shared.f32 	%f166, [%r8+56];
	ld.shared.f32 	%f167, [%r11+896];
	fma.rn.f32 	%f168, %f166, %f167, %f165;
	ld.shared.f32 	%f169, [%r8+60];
	ld.shared.f32 	%f170, [%r11+960];
	fma.rn.f32 	%f180, %f169, %f170, %f168;
	bar.sync 	0;
$L__BB1_19:
	max.s32 	%r56, %r2, %r5;
	setp.ge.s32 	%p17, %r56, %r33;
	@%p17 bra 	$L__BB1_21;
	mad.lo.s32 	%r57, %r33, %r2, %r5;
	cvta.to.global.u64 	%rd16, %rd4;
	mul.wide.s32 	%rd17, %r57, 4;
	add.s64 	%rd18, %rd16, %rd17;
	st.global.f32 	[%rd18], %f180;
$L__BB1_21:
	ret;

}


// ===== COMPILED SASS (sm_100) =====

	.target	sm_100

	.elftype	@"ET_EXEC"


//--------------------- .note.nv.tkinfo           --------------------------
	.section	.note.nv.tkinfo,"",@"SHT_NOTE"
	.sectionflags	@"SHF_NOTE_NV_TKINFO"
	.tkinfo
        /*0018*/ 	.word	0x00000002
        /*0030*/ 	.string	""
        /*0030*/ 	.string	"ptxas"
        /*0030*/ 	.string	"Cuda compilation tools, release 13.0, V13.0.88"
        /*0030*/ 	.string	"Build cuda_13.0.r13.0/compiler.36424714_0"
        /*0030*/ 	.string	"-arch sm_100 -m 64 "



//--------------------- .note.nv.cuinfo           --------------------------
	.section	.note.nv.cuinfo,"",@"SHT_NOTE"
	.sectionflags	@"SHF_NOTE_NV_CUINFO"
        /*0018*/ 	.short	0x0002
        /*001a*/ 	.short	0x0064
        /*001c*/ 	.short	0x0082
	.zero		2


//--------------------- .nv.info                  --------------------------
	.section	.nv.info,"",@"SHT_CUDA_INFO"
	.align	4


	//----- nvinfo : EIATTR_REGCOUNT
	.align		4
        /*0000*/ 	.byte	0x04, 0x2f
        /*0002*/ 	.short	(.L_1 - .L_0)
	.align		4
.L_0:
        /*0004*/ 	.word	index@(_Z12matmul_naivePKfS0_Pfi)
        /*0008*/ 	.word	0x0000001e


	//----- nvinfo : EIATTR_FRAME_SIZE
	.align		4
.L_1:
        /*000c*/ 	.byte	0x04, 0x11
        /*000e*/ 	.short	(.L_3 - .L_2)
	.align		4
.L_2:
        /*0010*/ 	.word	index@(_Z12matmul_naivePKfS0_Pfi)
        /*0014*/ 	.word	0x00000000


	//----- nvinfo : EIATTR_REGCOUNT
	.align		4
.L_3:
        /*0018*/ 	.byte	0x04, 0x2f
        /*001a*/ 	.short	(.L_5 - .L_4)
	.align		4
.L_4:
        /*001c*/ 	.word	index@(_Z12matmul_tiledPKfS0_Pfi)
        /*0020*/ 	.word	0x00000020


	//----- nvinfo : EIATTR_FRAME_SIZE
	.align		4
.L_5:
        /*0024*/ 	.byte	0x04, 0x11
        /*0026*/ 	.short	(.L_7 - .L_6)
	.align		4
.L_6:
        /*0028*/ 	.word	index@(_Z12matmul_tiledPKfS0_Pfi)
        /*002c*/ 	.word	0x00000000


	//----- nvinfo : EIATTR_MIN_STACK_SIZE
	.align		4
.L_7:
        /*0030*/ 	.byte	0x04, 0x12
        /*0032*/ 	.short	(.L_9 - .L_8)
	.align		4
.L_8:
        /*0034*/ 	.word	index@(_Z12matmul_tiledPKfS0_Pfi)
        /*0038*/ 	.word	0x00000000


	//----- nvinfo : EIATTR_MIN_STACK_SIZE
	.align		4
.L_9:
        /*003c*/ 	.byte	0x04, 0x12
        /*003e*/ 	.short	(.L_11 - .L_10)
	.align		4
.L_10:
        /*0040*/ 	.word	index@(_Z12matmul_naivePKfS0_Pfi)
        /*0044*/ 	.word	0x00000000
.L_11:


//--------------------- .nv.compat                --------------------------
	.section	.nv.compat,"",@"SHT_CUDA_COMPAT_INFO"
	.align	4
        /*0000*/ 	.byte	0x02, 0x09, 0x00, 0x00, 0x02, 0x02, 0x01, 0x00, 0x02, 0x05, 0x05, 0x00, 0x03, 0x07, 0x01, 0x01
        /*0010*/ 	.byte	0x02, 0x03, 0x00, 0x00, 0x02, 0x06, 0x01, 0x00, 0x04, 0x0b, 0x08, 0x00, 0x09, 0x00, 0x00, 0x00
        /*0020*/ 	.byte	0x00, 0x00, 0x00, 0x00


//--------------------- .nv.info._Z12matmul_tiledPKfS0_Pfi --------------------------
	.section	.nv.info._Z12matmul_tiledPKfS0_Pfi,"",@"SHT_CUDA_INFO"
	.sectionflags	@""
	.align	4


	//----- nvinfo : EIATTR_CUDA_API_VERSION
	.align		4
        /*0000*/ 	.byte	0x04, 0x37
        /*0002*/ 	.short	(.L_13 - .L_12)
.L_12:
        /*0004*/ 	.word	0x00000082


	//----- nvinfo : EIATTR_KPARAM_INFO
	.align		4
.L_13:
        /*0008*/ 	.byte	0x04, 0x17
        /*000a*/ 	.short	(.L_15 - .L_14)
.L_14:
        /*000c*/ 	.word	0x00000000
        /*0010*/ 	.short	0x0003
        /*0012*/ 	.short	0x0018
        /*0014*/ 	.byte	0x00, 0xf0, 0x11, 0x00


	//----- nvinfo : EIATTR_KPARAM_INFO
	.align		4
.L_15:
        /*0018*/ 	.byte	0x04, 0x17
        /*001a*/ 	.short	(.L_17 - .L_16)
.L_16:
        /*001c*/ 	.word	0x00000000
        /*0020*/ 	.short	0x0002
        /*0022*/ 	.short	0x0010
        /*0024*/ 	.byte	0x00, 0xf5, 0x21, 0x00


	//----- nvinfo : EIATTR_KPARAM_INFO
	.align		4
.L_17:
        /*0028*/ 	.byte	0x04, 0x17
        /*002a*/ 	.short	(.L_19 - .L_18)
.L_18:
        /*002c*/ 	.word	0x00000000
        /*0030*/ 	.short	0x0001
        /*0032*/ 	.short	0x0008
        /*0034*/ 	.byte	0x00, 0xf5, 0x21, 0x00


	//----- nvinfo : EIATTR_KPARAM_INFO
	.align		4
.L_19:
        /*0038*/ 	.byte	0x04, 0x17
        /*003a*/ 	.short	(.L_21 - .L_20)
.L_20:
        /*003c*/ 	.word	0x00000000
        /*0040*/ 	.short	0x0000
        /*0042*/ 	.short	0x0000
        /*0044*/ 	.byte	0x00, 0xf5, 0x21, 0x00


	//----- nvinfo : EIATTR_SPARSE_MMA_MASK
	.align		4
.L_21:
        /*0048*/ 	.byte	0x03, 0x50
        /*004a*/ 	.short	0x0000


	//----- nvinfo : EIATTR_MAXREG_COUNT
	.align		4
        /*004c*/ 	.byte	0x03, 0x1b
        /*004e*/ 	.short	0x00ff


	//----- nvinfo : EIATTR_NUM_BARRIERS
	.align		4
        /*0050*/ 	.byte	0x02, 0x4c
        /*0052*/ 	.byte	0x01
	.zero		1


	//----- nvinfo : EIATTR_MERCURY_ISA_VERSION
	.align		4
        /*0054*/ 	.byte	0x03, 0x5f
        /*0056*/ 	.short	0x0101


	//----- nvinfo : EIATTR_VRC_CTA_INIT_COUNT
	.align		4
        /*0058*/ 	.byte	0x02, 0x4a
	.zero		1
	.zero		1


	//----- nvinfo : EIATTR_EXIT_INSTR_OFFSETS
	.align		4
        /*005c*/ 	.byte	0x04, 0x1c
        /*005e*/ 	.short	(.L_23 - .L_22)


	//   ....[0]....
.L_22:
        /*0060*/ 	.word	0x00000d30


	//   ....[1]....
        /*0064*/ 	.word	0x00000d80


	//----- nvinfo : EIATTR_CBANK_PARAM_SIZE
	.align		4
.L_23:
        /*0068*/ 	.byte	0x03, 0x19
        /*006a*/ 	.short	0x001c


	//----- nvinfo : EIATTR_PARAM_CBANK
	.align		4
        /*006c*/ 	.byte	0x04, 0x0a
        /*006e*/ 	.short	(.L_25 - .L_24)
	.align		4
.L_24:
        /*0070*/ 	.word	index@(.nv.constant0._Z12matmul_tiledPKfS0_Pfi)
        /*0074*/ 	.short	0x0380
        /*0076*/ 	.short	0x001c


	//----- nvinfo : EIATTR_SW_WAR
	.align		4
.L_25:
        /*0078*/ 	.byte	0x04, 0x36
        /*007a*/ 	.short	(.L_27 - .L_26)
.L_26:
        /*007c*/ 	.word	0x00000008
.L_27:


//--------------------- .nv.info._Z12matmul_naivePKfS0_Pfi --------------------------
	.section	.nv.info._Z12matmul_naivePKfS0_Pfi,"",@"SHT_CUDA_INFO"
	.sectionflags	@""
	.align	4


	//----- nvinfo : EIATTR_CUDA_API_VERSION
	.align		4
        /*0000*/ 	.byte	0x04, 0x37
        /*0002*/ 	.short	(.L_29 - .L_28)
.L_28:
        /*0004*/ 	.word	0x00000082


	//----- nvinfo : EIATTR_KPARAM_INFO
	.align		4
.L_29:
        /*0008*/ 	.byte	0x04, 0x17
        /*000a*/ 	.short	(.L_31 - .L_30)
.L_30:
        /*000c*/ 	.word	0x00000000
        /*0010*/ 	.short	0x0003
        /*0012*/ 	.short	0x0018
        /*0014*/ 	.byte	0x00, 0xf0, 0x11, 0x00


	//----- nvinfo : EIATTR_KPARAM_INFO
	.align		4
.L_31:
        /*0018*/ 	.byte	0x04, 0x17
        /*001a*/ 	.short	(.L_33 - .L_32)
.L_32:
        /*001c*/ 	.word	0x00000000
        /*0020*/ 	.short	0x0002
        /*0022*/ 	.short	0x0010
        /*0024*/ 	.byte	0x00, 0xf5, 0x21, 0x00


	//----- nvinfo : EIATTR_KPARAM_INFO
	.align		4
.L_33:
        /*0028*/ 	.byte	0x04, 0x17
        /*002a*/ 	.short	(.L_35 - .L_34)
.L_34:
        /*002c*/ 	.word	0x00000000
        /*0030*/ 	.short	0x0001
        /*0032*/ 	.short	0x0008
        /*0034*/ 	.byte	0x00, 0xf5, 0x21, 0x00


	//----- nvinfo : EIATTR_KPARAM_INFO
	.align		4
.L_35:
        /*0038*/ 	.byte	0x04, 0x17
        /*003a*/ 	.short	(.L_37 - .L_36)
.L_36:
        /*003c*/ 	.word	0x00000000
        /*0040*/ 	.short	0x0000
        /*0042*/ 	.short	0x0000
        /*0044*/ 	.byte	0x00, 0xf5, 0x21, 0x00


	//----- nvinfo : EIATTR_SPARSE_MMA_MASK
	.align		4
.L_37:
        /*0048*/ 	.byte	0x03, 0x50
        /*004a*/ 	.short	0x0000


	//----- nvinfo : EIATTR_MAXREG_COUNT
	.align		4
        /*004c*/ 	.byte	0x03, 0x1b
        /*004e*/ 	.short	0x00ff


	//----- nvinfo : EIATTR_MERCURY_ISA_VERSION
	.align		4
        /*0050*/ 	.byte	0x03, 0x5f
        /*0052*/ 	.short	0x0101


	//----- nvinfo : EIATTR_VRC_CTA_INIT_COUNT
	.align		4
        /*0054*/ 	.byte	0x02, 0x4a
	.zero		1
	.zero		1


	//----- nvinfo : EIATTR_EXIT_INSTR_OFFSETS
	.align		4
        /*0058*/ 	.byte	0x04, 0x1c
        /*005a*/ 	.short	(.L_39 - .L_38)


	//   ....[0]....
.L_38:
        /*005c*/ 	.word	0x000000c0


	//   ....[1]....
        /*0060*/ 	.word	0x00000a90


	//----- nvinfo : EIATTR_CBANK_PARAM_SIZE
	.align		4
.L_39:
        /*0064*/ 	.byte	0x03, 0x19
        /*0066*/ 	.short	0x001c


	//----- nvinfo : EIATTR_PARAM_CBANK
	.align		4
        /*0068*/ 	.byte	0x04, 0x0a
        /*006a*/ 	.short	(.L_41 - .L_40)
	.align		4
.L_40:
        /*006c*/ 	.word	index@(.nv.constant0._Z12matmul_naivePKfS0_Pfi)
        /*0070*/ 	.short	0x0380
        /*0072*/ 	.short	0x001c


	//----- nvinfo : EIATTR_SW_WAR
	.align		4
.L_41:
        /*0074*/ 	.byte	0x04, 0x36
        /*0076*/ 	.short	(.L_43 - .L_42)
.L_42:
        /*0078*/ 	.word	0x00000008
.L_43:


//--------------------- .nv.callgraph             --------------------------
	.section	.nv.callgraph,"",@"SHT_CUDA_CALLGRAPH"
	.align	4
	.sectionentsize	8
	.align		4
        /*0000*/ 	.word	0x00000000
	.align		4
        /*0004*/ 	.word	0xffffffff
	.align		4
        /*0008*/ 	.word	0x00000000
	.align		4
        /*000c*/ 	.word	0xfffffffe
	.align		4
        /*0010*/ 	.word	0x00000000
	.align		4
        /*0014*/ 	.word	0xfffffffd
	.align		4
        /*0018*/ 	.word	0x00000000
	.align		4
        /*001c*/ 	.word	0xfffffffc


//--------------------- .text._Z12matmul_tiledPKfS0_Pfi --------------------------
	.section	.text._Z12matmul_tiledPKfS0_Pfi,"ax",@progbits
	.align	128
        .global         _Z12matmul_tiledPKfS0_Pfi
        .type           _Z12matmul_tiledPKfS0_Pfi,@function
        .size           _Z12matmul_tiledPKfS0_Pfi,(.L_x_9 - _Z12matmul_tiledPKfS0_Pfi)
        .other          _Z12matmul_tiledPKfS0_Pfi,@"STO_CUDA_ENTRY STV_DEFAULT"
_Z12matmul_tiledPKfS0_Pfi:
.text._Z12matmul_tiledPKfS0_Pfi:
[----:B------:R-:W-:Y:S01]  /*0000*/  LDC R1, c[0x0][0x37c] ;  /* 0x0000df00ff017b82 */ /* 0x000fe20000000800 */
[----:B------:R-:W0:Y:S01]  /*0010*/  LDCU UR4, c[0x0][0x398] ;  /* 0x00007300ff0477ac */ /* 0x000e220008000800 */
[----:B------:R-:W1:Y:S01]  /*0020*/  S2R R2, SR_CTAID.Y ;  /* 0x0000000000027919 */ /* 0x000e620000002600 */
[----:B------:R-:W-:Y:S01]  /*0030*/  HFMA2 R7, -RZ, RZ, 0, 0 ;  /* 0x00000000ff077431 */ /* 0x000fe200000001ff */
[----:B------:R-:W2:Y:S01]  /*0040*/  LDCU.64 UR8, c[0x0][0x358] ;  /* 0x00006b00ff0877ac */ /* 0x000ea20008000a00 */
[----:B------:R-:W1:Y:S01]  /*0050*/  S2R R15, SR_TID.Y ;  /* 0x00000000000f7919 */ /* 0x000e620000002200 */
[----:B------:R-:W3:Y:S01]  /*0060*/  S2R R6, SR_CTAID.X ;  /* 0x0000000000067919 */ /* 0x000ee20000002500 */
[----:B------:R-:W3:Y:S01]  /*0070*/  S2R R13, SR_TID.X ;  /* 0x00000000000d7919 */ /* 0x000ee20000002100 */
[----:B0-----:R-:W-:-:S04]  /*0080*/  MOV R0, UR4 ;  /* 0x0000000400007c02 */ /* 0x001fc80008000f00 */
[----:B------:R-:W-:Y:S02]  /*0090*/  ISETP.GE.AND P0, PT, R0, 0x1, PT ;  /* 0x000000010000780c */ /* 0x000fe40003f06270 */
[----:B-1----:R-:W-:Y:S02]  /*00a0*/  LEA R3, R2, R15, 0x4 ;  /* 0x0000000f02037211 */ /* 0x002fe400078e20ff */
[----:B---3--:R-:W-:-:S09]  /*00b0*/  LEA R2, R6, R13, 0x4 ;  /* 0x0000000d06027211 */ /* 0x008fd200078e20ff */
[----:B--2---:R-:W-:Y:S05]  /*00c0*/  @!P0 BRA `(.L_x_0) ;  /* 0x0000000c00108947 */ /* 0x004fea0003800000 */
[----:B------:R-:W0:Y:S01]  /*00d0*/  S2UR UR6, SR_CgaCtaId ;  /* 0x00000000000679c3 */ /* 0x000e220000008800 */
[----:B------:R-:W-:Y:S01]  /*00e0*/  UMOV UR4, 0x400 ;  /* 0x0000040000047882 */ /* 0x000fe20000000000 */
[C---:B------:R-:W-:Y:S01]  /*00f0*/  ISETP.GE.U32.AND P0, PT, R0.reuse, 0x11, PT ;  /* 0x000000110000780c */ /* 0x040fe20003f06070 */
[----:B------:R-:W-:Y:S01]  /*0100*/  UIADD3 UR5, UPT, UPT, UR4, 0x400, URZ ;  /* 0x0000040004057890 */ /* 0x000fe2000fffe0ff */
[----:B------:R-:W-:Y:S02]  /*0110*/  IADD3 R22, PT, PT, R0, 0xf, RZ ;  /* 0x0000000f00167810 */ /* 0x000fe40007ffe0ff */
[----:B------:R-:W-:Y:S02]  /*0120*/  MOV R7, RZ ;  /* 0x000000ff00077202 */ /* 0x000fe40000000f00 */
[----:B------:R-:W-:Y:S01]  /*0130*/  MOV R4, RZ ;  /* 0x000000ff00047202 */ /* 0x000fe20000000f00 */
[----:B0-----:R-:W-:Y:S02]  /*0140*/  ULEA UR4, UR6, UR4, 0x18 ;  /* 0x0000000406047291 */ /* 0x001fe4000f8ec0ff */
[----:B------:R-:W-:-:S04]  /*0150*/  ULEA UR5, UR6, UR5, 0x18 ;  /* 0x0000000506057291 */ /* 0x000fc8000f8ec0ff */
[----:B------:R-:W-:Y:S02]  /*0160*/  LEA R17, R15, UR4, 0x6 ;  /* 0x000000040f117c11 */ /* 0x000fe4000f8e30ff */
[C---:B------:R-:W-:Y:S02]  /*0170*/  LEA R16, R13.reuse, UR5, 0x2 ;  /* 0x000000050d107c11 */ /* 0x040fe4000f8e10ff */
[----:B------:R-:W-:Y:S02]  /*0180*/  LEA R20, R13, R17, 0x2 ;  /* 0x000000110d147211 */ /* 0x000fe400078e10ff */
[----:B------:R-:W-:Y:S01]  /*0190*/  LEA R18, R15, R16, 0x6 ;  /* 0x000000100f127211 */ /* 0x000fe200078e30ff */
[----:B------:R-:W-:Y:S06]  /*01a0*/  @!P0 BRA `(.L_x_1) ;  /* 0x0000000400f08947 */ /* 0x000fec0003800000 */
[C---:B------:R-:W-:Y:S01]  /*01b0*/  IADD3 R4, PT, PT, R15.reuse, 0x10, RZ ;  /* 0x000000100f047810 */ /* 0x040fe20007ffe0ff */
[-CC-:B------:R-:W-:Y:S01]  /*01c0*/  IMAD R23, R15, R0.reuse, R13.reuse ;  /* 0x000000000f177224 */ /* 0x180fe200078e020d */
[CC--:B------:R-:W-:Y:S01]  /*01d0*/  ISETP.GE.U32.AND P0, PT, R3.reuse, R0.reuse, PT ;  /* 0x000000000300720c */ /* 0x0c0fe20003f06070 */
[-CC-:B------:R-:W-:Y:S01]  /*01e0*/  IMAD R12, R3, R0.reuse, R13.reuse ;  /* 0x00000000030c7224 */ /* 0x180fe200078e020d */
[----:B------:R-:W-:Y:S01]  /*01f0*/  MOV R7, RZ ;  /* 0x000000ff00077202 */ /* 0x000fe20000000f00 */
[----:B------:R-:W-:Y:S01]  /*0200*/  IMAD R25, R4, R0, R13 ;  /* 0x0000000004197224 */ /* 0x000fe200078e020d */
[----:B------:R-:W-:Y:S02]  /*0210*/  SHF.R.U32.HI R4, RZ, 0x4, R22 ;  /* 0x00000004ff047819 */ /* 0x000fe40000011616 */
[----:B------:R-:W-:Y:S02]  /*0220*/  LEA R23, R6, R23, 0x4 ;  /* 0x0000001706177211 */ /* 0x000fe400078e20ff */
[----:B------:R-:W-:-:S02]  /*0230*/  LOP3.LUT R4, R4, 0x7fffffe, RZ, 0xc0, !PT ;  /* 0x07fffffe04047812 */ /* 0x000fc400078ec0ff */
[----:B------:R-:W-:Y:S02]  /*0240*/  LEA R25, R6, R25, 0x4 ;  /* 0x0000001906197211 */ /* 0x000fe400078e20ff */
[----:B------:R-:W-:Y:S02]  /*0250*/  MOV R21, R13 ;  /* 0x0000000d00157202 */ /* 0x000fe40000000f00 */
[----:B------:R-:W-:Y:S02]  /*0260*/  MOV R19, R15 ;  /* 0x0000000f00137202 */ /* 0x000fe40000000f00 */
[----:B------:R-:W-:-:S07]  /*0270*/  IADD3 R14, PT, PT, -R4, RZ, RZ ;  /* 0x000000ff040e7210 */ /* 0x000fce0007ffe1ff */
.L_x_2:
[----:B------:R-:W0:Y:S01]  /*0280*/  LDC R0, c[0x0][0x398] ;  /* 0x0000e600ff007b82 */ /* 0x000e220000000800 */
[----:B------:R-:W-:Y:S01]  /*0290*/  VIMNMX R5, PT, PT, R2, R19, !PT ;  /* 0x0000001302057248 */ /* 0x000fe20007fe0100 */
[----:B------:R-:W-:Y:S01]  /*02a0*/  HFMA2 R24, -RZ, RZ, 0, 0 ;  /* 0x00000000ff187431 */ /* 0x000fe200000001ff */
[----:B------:R-:W-:-:S05]  /*02b0*/  MOV R6, RZ ;  /* 0x000000ff00067202 */ /* 0x000fca0000000f00 */
[----:B------:R-:W1:Y:S01]  /*02c0*/  LDC.64 R26, c[0x0][0x380] ;  /* 0x0000e000ff1a7b82 */ /* 0x000e620000000a00 */
[-C--:B0-----:R-:W-:Y:S02]  /*02d0*/  ISETP.GE.AND P2, PT, R5, R0.reuse, PT ;  /* 0x000000000500720c */ /* 0x081fe40003f46270 */
[----:B------:R-:W-:Y:S01]  /*02e0*/  ISETP.GE.OR P1, PT, R21, R0, P0 ;  /* 0x000000001500720c */ /* 0x000fe20000726670 */
[----:B-1----:R-:W-:-:S10]  /*02f0*/  IMAD.WIDE R26, R12, 0x4, R26 ;  /* 0x000000040c1a7825 */ /* 0x002fd400078e021a */
[----:B------:R-:W0:Y:S02]  /*0300*/  @!P2 LDC.64 R4, c[0x0][0x388] ;  /* 0x0000e200ff04ab82 */ /* 0x000e240000000a00 */
[----:B------:R-:W2:Y:S01]  /*0310*/  @!P1 LDG.E R6, desc[UR8][R26.64] ;  /* 0x000000081a069981 */ /* 0x000ea2000c1e1900 */
[----:B0-----:R-:W-:-:S05]  /*0320*/  @!P2 IMAD.WIDE R4, R23, 0x4, R4 ;  /* 0x000000041704a825 */ /* 0x001fca00078e0204 */
[----:B------:R-:W3:Y:S04]  /*0330*/  @!P2 LDG.E R24, desc[UR8][R4.64] ;  /* 0x000000080418a981 */ /* 0x000ee8000c1e1900 */
[----:B--2---:R-:W-:Y:S04]  /*0340*/  STS [R20], R6 ;  /* 0x0000000614007388 */ /* 0x004fe80000000800 */
[----:B---3--:R-:W-:Y:S01]  /*0350*/  STS [R18], R24 ;  /* 0x0000001812007388 */ /* 0x008fe20000000800 */
[----:B------:R-:W-:Y:S06]  /*0360*/  BAR.SYNC.DEFER_BLOCKING 0x0 ;  /* 0x0000000000007b1d */ /* 0x000fec0000010000 */
[----:B------:R-:W-:Y:S04]  /*0370*/  LDS R28, [R16] ;  /* 0x00000000101c7984 */ /* 0x000fe80000000800 */
[----:B------:R-:W0:Y:S04]  /*0380*/  LDS.128 R8, [R17] ;  /* 0x0000000011087984 */ /* 0x000e280000000c00 */
[----:B------:R-:W1:Y:S04]  /*0390*/  LDS R5, [R16+0x40] ;  /* 0x0000400010057984 */ /* 0x000e680000000800 */
[----:B------:R-:W2:Y:S04]  /*03a0*/  LDS R29, [R16+0x80] ;  /* 0x00008000101d7984 */ /* 0x000ea80000000800 */
[----:B------:R-:W-:Y:S01]  /*03b0*/  LDS R24, [R16+0x340] ;  /* 0x0003400010187984 */ /* 0x000fe20000000800 */
[----:B0-----:R-:W-:-:S03]  /*03c0*/  FFMA R28, R8, R28, R7 ;  /* 0x0000001c081c7223 */ /* 0x001fc60000000007 */
[----:B------:R-:W0:Y:S01]  /*03d0*/  LDS R8, [R16+0xc0] ;  /* 0x0000c00010087984 */ /* 0x000e220000000800 */
[----:B-1----:R-:W-:-:S03]  /*03e0*/  FFMA R28, R5, R9, R28 ;  /* 0x00000009051c7223 */ /* 0x002fc6000000001c */
[----:B------:R-:W-:Y:S04]  /*03f0*/  LDS R9, [R16+0x100] ;  /* 0x0001000010097984 */ /* 0x000fe80000000800 */
[----:B------:R-:W1:Y:S01]  /*0400*/  LDS.128 R4, [R17+0x10] ;  /* 0x0000100011047984 */ /* 0x000e620000000c00 */
[----:B--2---:R-:W-:-:S03]  /*0410*/  FFMA R29, R29, R10, R28 ;  /* 0x0000000a1d1d7223 */ /* 0x004fc6000000001c */
[----:B------:R-:W2:Y:S01]  /*0420*/  LDS R10, [R16+0x140] ;  /* 0x00014000100a7984 */ /* 0x000ea20000000800 */
[----:B0-----:R-:W-:-:S03]  /*0430*/  FFMA R29, R8, R11, R29 ;  /* 0x0000000b081d7223 */ /* 0x001fc6000000001d */
[----:B------:R-:W0:Y:S01]  /*0440*/  LDS R11, [R16+0x180] ;  /* 0x00018000100b7984 */ /* 0x000e220000000800 */
[----:B-1----:R-:W-:-:S03]  /*0450*/  FFMA R8, R4, R9, R29 ;  /* 0x0000000904087223 */ /* 0x002fc6000000001d */
[----:B------:R-:W1:Y:S01]  /*0460*/  LDS R4, [R16+0x1c0] ;  /* 0x0001c00010047984 */ /* 0x000e620000000800 */
[----:B--2---:R-:W-:-:S03]  /*0470*/  FFMA R8, R10, R5, R8 ;  /* 0x000000050a087223 */ /* 0x004fc60000000008 */
[----:B------:R-:W-:Y:S01]  /*0480*/  LDS R5, [R16+0x200] ;  /* 0x0002000010057984 */ /* 0x000fe20000000800 */
[----:B0-----:R-:W-:-:S03]  /*0490*/  FFMA R29, R11, R6, R8 ;  /* 0x000000060b1d7223 */ /* 0x001fc60000000008 */
[----:B------:R-:W0:Y:S04]  /*04a0*/  LDS.128 R8, [R17+0x20] ;  /* 0x0000200011087984 */ /* 0x000e280000000c00 */
[----:B------:R-:W2:Y:S01]  /*04b0*/  LDS R6, [R16+0x240] ;  /* 0x0002400010067984 */ /* 0x000ea20000000800 */
[----:B-1----:R-:W-:-:S03]  /*04c0*/  FFMA R29, R4, R7, R29 ;  /* 0x00000007041d7223 */ /* 0x002fc6000000001d */
[----:B------:R-:W1:Y:S01]  /*04d0*/  LDS R7, [R16+0x280] ;  /* 0x0002800010077984 */ /* 0x000e620000000800 */
[----:B0-----:R-:W-:-:S03]  /*04e0*/  FFMA R4, R8, R5, R29 ;  /* 0x0000000508047223 */ /* 0x001fc6000000001d */
[----:B------:R-:W0:Y:S01]  /*04f0*/  LDS R8, [R16+0x2c0] ;  /* 0x0002c00010087984 */ /* 0x000e220000000800 */
[----:B--2---:R-:W-:-:S03]  /*0500*/  FFMA R4, R6, R9, R4 ;  /* 0x0000000906047223 */ /* 0x004fc60000000004 */
[----:B------:R-:W-:Y:S01]  /*0510*/  LDS R9, [R16+0x300] ;  /* 0x0003000010097984 */ /* 0x000fe20000000800 */
[----:B-1----:R-:W-:-:S03]  /*0520*/  FFMA R29, R7, R10, R4 ;  /* 0x0000000a071d7223 */ /* 0x002fc60000000004 */
[----:B------:R-:W1:Y:S01]  /*0530*/  LDS.128 R4, [R17+0x30] ;  /* 0x0000300011047984 */ /* 0x000e620000000c00 */
[----:B0-----:R-:W-:-:S04]  /*0540*/  FFMA R11, R8, R11, R29 ;  /* 0x0000000b080b7223 */ /* 0x001fc8000000001d */
[----:B-1----:R-:W-:Y:S02]  /*0550*/  FFMA R10, R4, R9, R11 ;  /* 0x00000009040a7223 */ /* 0x002fe4000000000b */
[----:B------:R-:W0:Y:S04]  /*0560*/  LDS R11, [R16+0x380] ;  /* 0x00038000100b7984 */ /* 0x000e280000000800 */
[----:B------:R-:W1:Y:S01]  /*0570*/  LDS R4, [R16+0x3c0] ;  /* 0x0003c00010047984 */ /* 0x000e620000000800 */
[----:B------:R-:W-:Y:S01]  /*0580*/  IADD3 R29, PT, PT, R21, 0x10, RZ ;  /* 0x00000010151d7810 */ /* 0x000fe20007ffe0ff */
[----:B------:R-:W-:Y:S03]  /*0590*/  BAR.SYNC.DEFER_BLOCKING 0x0 ;  /* 0x0000000000007b1d */ /* 0x000fe60000010000 */
[----:B------:R-:W-:Y:S01]  /*05a0*/  ISETP.GE.OR P1, PT, R29, R0, P0 ;  /* 0x000000001d00720c */ /* 0x000fe20000726670 */
[----:B------:R-:W-:-:S12]  /*05b0*/  HFMA2 R29, -RZ, RZ, 0, 0 ;  /* 0x00000000ff1d7431 */ /* 0x000fd800000001ff */
[----:B------:R-:W2:Y:S01]  /*05c0*/  @!P1 LDG.E R29, desc[UR8][R26.64+0x40] ;  /* 0x000040081a1d9981 */ /* 0x000ea2000c1e1900 */
[----:B------:R-:W-:-:S04]  /*05d0*/  VIADDMNMX R9, R19, 0x10, R2, !PT ;  /* 0x0000001013097846 */ /* 0x000fc80007800102 */
[----:B------:R-:W-:-:S13]  /*05e0*/  ISETP.GE.AND P1, PT, R9, R0, PT ;  /* 0x000000000900720c */ /* 0x000fda0003f26270 */
[----:B------:R-:W3:Y:S01]  /*05f0*/  @!P1 LDC.64 R8, c[0x0][0x388] ;  /* 0x0000e200ff089b82 */ /* 0x000ee20000000a00 */
[----:B--2---:R3:W-:Y:S02]  /*0600*/  STS [R20], R29 ;  /* 0x0000001d14007388 */ /* 0x0047e40000000800 */
[----:B---3--:R-:W-:Y:S01]  /*0610*/  @!P1 IMAD.WIDE R28, R25, 0x4, R8 ;  /* 0x00000004191c9825 */ /* 0x008fe200078e0208 */
[----:B------:R-:W-:-:S06]  /*0620*/  MOV R9, RZ ;  /* 0x000000ff00097202 */ /* 0x000fcc0000000f00 */
[----:B------:R-:W2:Y:S01]  /*0630*/  @!P1 LDG.E R9, desc[UR8][R28.64] ;  /* 0x000000081c099981 */ /* 0x000ea2000c1e1900 */
[----:B------:R-:W-:-:S04]  /*0640*/  FFMA R10, R24, R5, R10 ;  /* 0x00000005180a7223 */ /* 0x000fc8000000000a */
[----:B0-----:R-:W-:-:S04]  /*0650*/  FFMA R6, R11, R6, R10 ;  /* 0x000000060b067223 */ /* 0x001fc8000000000a */
[----:B-1----:R-:W-:Y:S01]  /*0660*/  FFMA R7, R4, R7, R6 ;  /* 0x0000000704077223 */ /* 0x002fe20000000006 */
[----:B------:R-:W-:-:S04]  /*0670*/  IADD3 R14, PT, PT, R14, 0x2, RZ ;  /* 0x000000020e0e7810 */ /* 0x000fc80007ffe0ff */
[----:B------:R-:W-:Y:S02]  /*0680*/  ISETP.NE.AND P1, PT, R14, RZ, PT ;  /* 0x000000ff0e00720c */ /* 0x000fe40003f25270 */
[----:B------:R-:W-:Y:S02]  /*0690*/  IADD3 R19, PT, PT, R19, 0x20, RZ ;  /* 0x0000002013137810 */ /* 0x000fe40007ffe0ff */
[----:B------:R-:W-:Y:S02]  /*06a0*/  IADD3 R21, PT, PT, R21, 0x20, RZ ;  /* 0x0000002015157810 */ /* 0x000fe40007ffe0ff */
[----:B------:R-:W-:Y:S02]  /*06b0*/  IADD3 R12, PT, PT, R12, 0x20, RZ ;  /* 0x000000200c0c7810 */ /* 0x000fe40007ffe0ff */
[C---:B------:R-:W-:Y:S02]  /*06c0*/  LEA R23, R0.reuse, R23, 0x5 ;  /* 0x0000001700177211 */ /* 0x040fe400078e28ff */
[----:B------:R-:W-:Y:S01]  /*06d0*/  LEA R25, R0, R25, 0x5 ;  /* 0x0000001900197211 */ /* 0x000fe200078e28ff */
[----:B--2---:R-:W-:Y:S01]  /*06e0*/  STS [R18], R9 ;  /* 0x0000000912007388 */ /* 0x004fe20000000800 */
[----:B------:R-:W-:Y:S06]  /*06f0*/  BAR.SYNC.DEFER_BLOCKING 0x0 ;  /* 0x0000000000007b1d */ /* 0x000fec0000010000 */
[----:B------:R-:W-:Y:S04]  /*0700*/  LDS R5, [R16] ;  /* 0x0000000010057984 */ /* 0x000fe80000000800 */
[----:B------:R-:W0:Y:S04]  /*0710*/  LDS.128 R8, [R17] ;  /* 0x0000000011087984 */ /* 0x000e280000000c00 */
[----:B------:R-:W1:Y:S04]  /*0720*/  LDS R26, [R16+0x40] ;  /* 0x00004000101a7984 */ /* 0x000e680000000800 */
[----:B------:R-:W2:Y:S04]  /*0730*/  LDS R27, [R16+0x80] ;  /* 0x00008000101b7984 */ /* 0x000ea80000000800 */
[----:B------:R-:W3:Y:S01]  /*0740*/  LDS R24, [R16+0xc0] ;  /* 0x0000c00010187984 */ /* 0x000ee20000000800 */
[----:B0-----:R-:W-:-:S03]  /*0750*/  FFMA R8, R8, R5, R7 ;  /* 0x0000000508087223 */ /* 0x001fc60000000007 */
[----:B------:R-:W-:Y:S01]  /*0760*/  LDS.128 R4, [R17+0x10] ;  /* 0x0000100011047984 */ /* 0x000fe20000000c00 */
[----:B-1----:R-:W-:-:S03]  /*0770*/  FFMA R8, R26, R9, R8 ;  /* 0x000000091a087223 */ /* 0x002fc60000000008 */
[----:B------:R-:W0:Y:S01]  /*0780*/  LDS R9, [R16+0x100] ;  /* 0x0001000010097984 */ /* 0x000e220000000800 */
[----:B--2---:R-:W-:-:S03]  /*0790*/  FFMA R29, R27, R10, R8 ;  /* 0x0000000a1b1d7223 */ /* 0x004fc60000000008 */
[----:B------:R-:W1:Y:S04]  /*07a0*/  LDS R8, [R16+0x140] ;  /* 0x0001400010087984 */ /* 0x000e680000000800 */
[----:B------:R-:W2:Y:S01]  /*07b0*/  LDS R27, [R16+0x180] ;  /* 0x00018000101b7984 */ /* 0x000ea20000000800 */
[----:B---3--:R-:W-:-:S03]  /*07c0*/  FFMA R11, R24, R11, R29 ;  /* 0x0000000b180b7223 */ /* 0x008fc6000000001d */
[----:B------:R-:W3:Y:S04]  /*07d0*/  LDS R24, [R16+0x1c0] ;  /* 0x0001c00010187984 */ /* 0x000ee80000000800 */
[----:B------:R-:W-:Y:S01]  /*07e0*/  LDS R29, [R16+0x240] ;  /* 0x00024000101d7984 */ /* 0x000fe20000000800 */
[----:B0-----:R-:W-:-:S04]  /*07f0*/  FFMA R4, R4, R9, R11 ;  /* 0x0000000904047223 */ /* 0x001fc8000000000b */
[----:B-1----:R-:W-:Y:S02]  /*0800*/  FFMA R4, R8, R5, R4 ;  /* 0x0000000508047223 */ /* 0x002fe40000000004 */
[----:B------:R-:W-:Y:S04]  /*0810*/  LDS R5, [R16+0x200] ;  /* 0x0002000010057984 */ /* 0x000fe80000000800 */
[----:B------:R-:W0:Y:S01]  /*0820*/  LDS.128 R8, [R17+0x20] ;  /* 0x0000200011087984 */ /* 0x000e220000000c00 */
[----:B--2---:R-:W-:-:S04]  /*0830*/  FFMA R27, R27, R6, R4 ;  /* 0x000000061b1b7223 */ /* 0x004fc80000000004 */
[----:B---3--:R-:W-:Y:S02]  /*0840*/  FFMA R7, R24, R7, R27 ;  /* 0x0000000718077223 */ /* 0x008fe4000000001b */
[----:B------:R-:W1:Y:S04]  /*0850*/  LDS R27, [R16+0x280] ;  /* 0x00028000101b7984 */ /* 0x000e680000000800 */
[----:B------:R-:W2:Y:S01]  /*0860*/  LDS R24, [R16+0x2c0] ;  /* 0x0002c00010187984 */ /* 0x000ea20000000800 */
[----:B0-----:R-:W-:-:S03]  /*0870*/  FFMA R8, R8, R5, R7 ;  /* 0x0000000508087223 */ /* 0x001fc60000000007 */
[----:B------:R-:W-:Y:S01]  /*0880*/  LDS.128 R4, [R17+0x30] ;  /* 0x0000300011047984 */ /* 0x000fe20000000c00 */
[----:B------:R-:W-:-:S03]  /*0890*/  FFMA R8, R29, R9, R8 ;  /* 0x000000091d087223 */ /* 0x000fc60000000008 */
[----:B------:R-:W0:Y:S01]  /*08a0*/  LDS R9, [R16+0x300] ;  /* 0x0003000010097984 */ /* 0x000e220000000800 */
[----:B-1----:R-:W-:-:S03]  /*08b0*/  FFMA R27, R27, R10, R8 ;  /* 0x0000000a1b1b7223 */ /* 0x002fc60000000008 */
[----:B------:R-:W1:Y:S04]  /*08c0*/  LDS R29, [R16+0x340] ;  /* 0x00034000101d7984 */ /* 0x000e680000000800 */
[----:B------:R-:W3:Y:S01]  /*08d0*/  LDS R8, [R16+0x380] ;  /* 0x0003800010087984 */ /* 0x000ee20000000800 */
[----:B--2---:R-:W-:-:S03]  /*08e0*/  FFMA R11, R24, R11, R27 ;  /* 0x0000000b180b7223 */ /* 0x004fc6000000001b */
[----:B------:R-:W2:Y:S01]  /*08f0*/  LDS R27, [R16+0x3c0] ;  /* 0x0003c000101b7984 */ /* 0x000ea20000000800 */
[----:B0-----:R-:W-:-:S04]  /*0900*/  FFMA R4, R4, R9, R11 ;  /* 0x0000000904047223 */ /* 0x001fc8000000000b */
[----:B-1----:R-:W-:-:S04]  /*0910*/  FFMA R5, R29, R5, R4 ;  /* 0x000000051d057223 */ /* 0x002fc80000000004 */
[----:B---3--:R-:W-:-:S04]  /*0920*/  FFMA R6, R8, R6, R5 ;  /* 0x0000000608067223 */ /* 0x008fc80000000005 */
[----:B--2---:R-:W-:Y:S01]  /*0930*/  FFMA R7, R27, R7, R6 ;  /* 0x000000071b077223 */ /* 0x004fe20000000006 */
[----:B------:R-:W-:Y:S06]  /*0940*/  BAR.SYNC.DEFER_BLOCKING 0x0 ;  /* 0x0000000000007b1d */ /* 0x000fec0000010000 */
[----:B------:R-:W-:Y:S05]  /*0950*/  @P1 BRA `(.L_x_2) ;  /* 0xfffffff800481947 */ /* 0x000fea000383ffff */
[----:B------:R-:W-:-:S07]  /*0960*/  LOP3.LUT R4, R22, 0x7fffffe0, RZ, 0xc0, !PT ;  /* 0x7fffffe016047812 */ /* 0x000fce00078ec0ff */
.L_x_1:
[----:B------:R-:W-:-:S13]  /*0970*/  LOP3.LUT P0, RZ, R22, 0x10, RZ, 0xc0, !PT ;  /* 0x0000001016ff7812 */ /* 0x000fda000780c0ff */
[----:B------:R-:W-:Y:S05]  /*0980*/  @!P0 BRA `(.L_x_0) ;  /* 0x0000000000e08947 */ /* 0x000fea0003800000 */
[-C--:B------:R-:W-:Y:S01]  /*0990*/  IADD3 R11, PT, PT, R13, R4.reuse, RZ ;  /* 0x000000040d0b7210 */ /* 0x080fe20007ffe0ff */
[----:B------:R-:W-:Y:S01]  /*09a0*/  HFMA2 R21, -RZ, RZ, 0, 0 ;  /* 0x00000000ff157431 */ /* 0x000fe200000001ff */
[----:B------:R-:W-:Y:S02]  /*09b0*/  IADD3 R13, PT, PT, R15, R4, RZ ;  /* 0x000000040f0d7210 */ /* 0x000fe40007ffe0ff */
[-C--:B------:R-:W-:Y:S02]  /*09c0*/  ISETP.GE.AND P0, PT, R11, R0.reuse, PT ;  /* 0x000000000b00720c */ /* 0x080fe40003f06270 */
[----:B------:R-:W-:Y:S02]  /*09d0*/  VIMNMX R5, PT, PT, R2, R13, !PT ;  /* 0x0000000d02057248 */ /* 0x000fe40007fe0100 */
[-C--:B------:R-:W-:Y:S02]  /*09e0*/  ISETP.GE.U32.OR P0, PT, R3, R0.reuse, P0 ;  /* 0x000000000300720c */ /* 0x080fe40000706470 */
[----:B------:R-:W-:-:S02]  /*09f0*/  ISETP.GE.AND P1, PT, R5, R0, PT ;  /* 0x000000000500720c */ /* 0x000fc40003f26270 */
[----:B------:R-:W-:-:S09]  /*0a00*/  MOV R23, RZ ;  /* 0x000000ff00177202 */ /* 0x000fd20000000f00 */
[----:B------:R-:W0:Y:S01]  /*0a10*/  @!P0 LDC.64 R8, c[0x0][0x380] ;  /* 0x0000e000ff088b82 */ /* 0x000e220000000a00 */
[-C--:B------:R-:W-:Y:S02]  /*0a20*/  @!P0 IMAD R11, R3, R0.reuse, R11 ;  /* 0x00000000030b8224 */ /* 0x080fe400078e020b */
[----:B------:R-:W-:-:S05]  /*0a30*/  @!P1 IMAD R13, R13, R0, R2 ;  /* 0x000000000d0d9224 */ /* 0x000fca00078e0202 */
[----:B------:R-:W1:Y:S01]  /*0a40*/  @!P1 LDC.64 R4, c[0x0][0x388] ;  /* 0x0000e200ff049b82 */ /* 0x000e620000000a00 */
[----:B0-----:R-:W-:-:S05]  /*0a50*/  @!P0 IMAD.WIDE R8, R11, 0x4, R8 ;  /* 0x000000040b088825 */ /* 0x001fca00078e0208 */
[----:B------:R-:W2:Y:S01]  /*0a60*/  @!P0 LDG.E R21, desc[UR8][R8.64] ;  /* 0x0000000808158981 */ /* 0x000ea2000c1e1900 */
[----:B-1----:R-:W-:-:S05]  /*0a70*/  @!P1 IMAD.WIDE R4, R13, 0x4, R4 ;  /* 0x000000040d049825 */ /* 0x002fca00078e0204 */
        /* <DEDUP_REMOVED lines=8> */
[----:B------:R-:W3:Y:S04]  /*0b00*/  LDS R26, [R16+0xc0] ;  /* 0x0000c000101a7984 */ /* 0x000ee80000000800 */
[----:B------:R-:W-:Y:S04]  /*0b10*/  LDS R19, [R16+0x100] ;  /* 0x0001000010137984 */ /* 0x000fe80000000800 */
[----:B------:R-:W4:Y:S04]  /*0b20*/  LDS.128 R8, [R17+0x10] ;  /* 0x0000100011087984 */ /* 0x000f280000000c00 */
[----:B------:R-:W5:Y:S04]  /*0b30*/  LDS R22, [R16+0x140] ;  /* 0x0001400010167984 */ /* 0x000f680000000800 */
[----:B------:R-:W5:Y:S04]  /*0b40*/  LDS R21, [R16+0x180] ;  /* 0x0001800010157984 */ /* 0x000f680000000800 */
[----:B------:R-:W5:Y:S04]  /*0b50*/  LDS R18, [R16+0x1c0] ;  /* 0x0001c00010127984 */ /* 0x000f680000000800 */
[----:B------:R-:W-:Y:S01]  /*0b60*/  LDS R23, [R16+0x200] ;  /* 0x0002000010177984 */ /* 0x000fe20000000800 */
[----:B0-----:R-:W-:-:S03]  /*0b70*/  FFMA R12, R12, R6, R7 ;  /* 0x000000060c0c7223 */ /* 0x001fc60000000007 */
[----:B------:R-:W-:Y:S04]  /*0b80*/  LDS R20, [R16+0x240] ;  /* 0x0002400010147984 */ /* 0x000fe80000000800 */
[----:B------:R-:W0:Y:S01]  /*0b90*/  LDS.128 R4, [R17+0x20] ;  /* 0x0000200011047984 */ /* 0x000e220000000c00 */
[----:B-1----:R-:W-:-:S03]  /*0ba0*/  FFMA R12, R25, R13, R12 ;  /* 0x0000000d190c7223 */ /* 0x002fc6000000000c */
[----:B------:R-:W1:Y:S01]  /*0bb0*/  LDS R25, [R16+0x280] ;  /* 0x0002800010197984 */ /* 0x000e620000000800 */
[----:B--2---:R-:W-:-:S03]  /*0bc0*/  FFMA R27, R27, R14, R12 ;  /* 0x0000000e1b1b7223 */ /* 0x004fc6000000000c */
[----:B------:R-:W2:Y:S01]  /*0bd0*/  LDS R24, [R16+0x2c0] ;  /* 0x0002c00010187984 */ /* 0x000ea20000000800 */
[----:B---3--:R-:W-:-:S03]  /*0be0*/  FFMA R29, R26, R15, R27 ;  /* 0x0000000f1a1d7223 */ /* 0x008fc6000000001b */
[----:B------:R-:W-:Y:S04]  /*0bf0*/  LDS R27, [R16+0x300] ;  /* 0x00030000101b7984 */ /* 0x000fe80000000800 */
[----:B------:R-:W3:Y:S01]  /*0c00*/  LDS.128 R12, [R17+0x30] ;  /* 0x00003000110c7984 */ /* 0x000ee20000000c00 */
[----:B----4-:R-:W-:-:S03]  /*0c10*/  FFMA R19, R8, R19, R29 ;  /* 0x0000001308137223 */ /* 0x010fc6000000001d */
[----:B------:R-:W4:Y:S01]  /*0c20*/  LDS R8, [R16+0x340] ;  /* 0x0003400010087984 */ /* 0x000f220000000800 */
[----:B-----5:R-:W-:-:S03]  /*0c30*/  FFMA R26, R22, R9, R19 ;  /* 0x00000009161a7223 */ /* 0x020fc60000000013 */
[----:B------:R-:W5:Y:S04]  /*0c40*/  LDS R9, [R16+0x380] ;  /* 0x0003800010097984 */ /* 0x000f680000000800 */
[----:B------:R-:W5:Y:S01]  /*0c50*/  LDS R22, [R16+0x3c0] ;  /* 0x0003c00010167984 */ /* 0x000f620000000800 */
[----:B------:R-:W-:-:S04]  /*0c60*/  FFMA R21, R21, R10, R26 ;  /* 0x0000000a15157223 */ /* 0x000fc8000000001a */
[----:B------:R-:W-:-:S04]  /*0c70*/  FFMA R11, R18, R11, R21 ;  /* 0x0000000b120b7223 */ /* 0x000fc80000000015 */
[----:B0-----:R-:W-:-:S04]  /*0c80*/  FFMA R11, R4, R23, R11 ;  /* 0x00000017040b7223 */ /* 0x001fc8000000000b */
[----:B------:R-:W-:-:S04]  /*0c90*/  FFMA R20, R20, R5, R11 ;  /* 0x0000000514147223 */ /* 0x000fc8000000000b */
[----:B-1----:R-:W-:-:S04]  /*0ca0*/  FFMA R25, R25, R6, R20 ;  /* 0x0000000619197223 */ /* 0x002fc80000000014 */
[----:B--2---:R-:W-:-:S04]  /*0cb0*/  FFMA R7, R24, R7, R25 ;  /* 0x0000000718077223 */ /* 0x004fc80000000019 */
[----:B---3--:R-:W-:-:S04]  /*0cc0*/  FFMA R7, R12, R27, R7 ;  /* 0x0000001b0c077223 */ /* 0x008fc80000000007 */
[----:B----4-:R-:W-:-:S04]  /*0cd0*/  FFMA R8, R8, R13, R7 ;  /* 0x0000000d08087223 */ /* 0x010fc80000000007 */
[----:B-----5:R-:W-:-:S04]  /*0ce0*/  FFMA R9, R9, R14, R8 ;  /* 0x0000000e09097223 */ /* 0x020fc80000000008 */
[----:B------:R-:W-:Y:S01]  /*0cf0*/  FFMA R7, R22, R15, R9 ;  /* 0x0000000f16077223 */ /* 0x000fe20000000009 */
[----:B------:R-:W-:Y:S06]  /*0d00*/  BAR.SYNC.DEFER_BLOCKING 0x0 ;  /* 0x0000000000007b1d */ /* 0x000fec0000010000 */
.L_x_0:
[----:B------:R-:W-:-:S04]  /*0d10*/  VIMNMX R5, PT, PT, R3, R2, !PT ;  /* 0x0000000203057248 */ /* 0x000fc80007fe0100 */
[----:B------:R-:W-:-:S13]  /*0d20*/  ISETP.GE.AND P0, PT, R5, R0, PT ;  /* 0x000000000500720c */ /* 0x000fda0003f06270 */
[----:B------:R-:W-:Y:S05]  /*0d30*/  @P0 EXIT ;  /* 0x000000000000094d */ /* 0x000fea0003800000 */
[----:B------:R-:W0:Y:S01]  /*0d40*/  LDC.64 R4, c[0x0][0x390] ;  /* 0x0000e400ff047b82 */ /* 0x000e220000000a00 */
[----:B------:R-:W-:-:S04]  /*0d50*/  IMAD R3, R3, R0, R2 ;  /* 0x0000000003037224 */ /* 0x000fc800078e0202 */
[----:B0-----:R-:W-:-:S05]  /*0d60*/  IMAD.WIDE R2, R3, 0x4, R4 ;  /* 0x0000000403027825 */ /* 0x001fca00078e0204 */
[----:B------:R-:W-:Y:S01]  /*0d70*/  STG.E desc[UR8][R2.64], R7 ;  /* 0x0000000702007986 */ /* 0x000fe2000c101908 */
[----:B------:R-:W-:Y:S05]  /*0d80*/  EXIT ;  /* 0x000000000000794d */ /* 0x000fea0003800000 */
.L_x_3:
[----:B------:R-:W-:-:S00]  /*0d90*/  BRA `(.L_x_3) ;  /* 0xfffffffc00fc7947 */ /* 0x000fc0000383ffff */
[----:B------:R-:W-:-:S00]  /*0da0*/  NOP ;  /* 0x0000000000007918 */ /* 0x000fc00000000000 */
        /* <DEDUP_REMOVED lines=13> */
.L_x_9:


//--------------------- .text._Z12matmul_naivePKfS0_Pfi --------------------------
	.section	.text._Z12matmul_naivePKfS0_Pfi,"ax",@progbits
	.align	128
        .global         _Z12matmul_naivePKfS0_Pfi
        .type           _Z12matmul_naivePKfS0_Pfi,@function
        .size           _Z12matmul_naivePKfS0_Pfi,(.L_x_10 - _Z12matmul_naivePKfS0_Pfi)
        .other          _Z12matmul_naivePKfS0_Pfi,@"STO_CUDA_ENTRY STV_DEFAULT"
_Z12matmul_naivePKfS0_Pfi:
.text._Z12matmul_naivePKfS0_Pfi:
[----:B------:R-:W-:Y:S01]  /*0000*/  LDC R1, c[0x0][0x37c] ;  /* 0x0000df00ff017b82 */ /* 0x000fe20000000800 */
[----:B------:R-:W0:Y:S07]  /*0010*/  S2R R0, SR_TID.Y ;  /* 0x0000000000007919 */ /* 0x000e2e0000002200 */
[----:B------:R-:W0:Y:S01]  /*0020*/  S2UR UR4, SR_CTAID.Y ;  /* 0x00000000000479c3 */ /* 0x000e220000002600 */
[----:B------:R-:W1:Y:S01]  /*0030*/  LDCU UR20, c[0x0][0x398] ;  /* 0x00007300ff1477ac */ /* 0x000e620008000800 */
[----:B------:R-:W2:Y:S06]  /*0040*/  S2R R3, SR_TID.X ;  /* 0x0000000000037919 */ /* 0x000eac0000002100 */
[----:B------:R-:W0:Y:S08]  /*0050*/  LDC R13, c[0x0][0x364] ;  /* 0x0000d900ff0d7b82 */ /* 0x000e300000000800 */
[----:B------:R-:W2:Y:S08]  /*0060*/  S2UR UR5, SR_CTAID.X ;  /* 0x00000000000579c3 */ /* 0x000eb00000002500 */
[----:B------:R-:W2:Y:S01]  /*0070*/  LDC R2, c[0x0][0x360] ;  /* 0x0000d800ff027b82 */ /* 0x000ea20000000800 */
[----:B0-----:R-:W-:-:S02]  /*0080*/  IMAD R13, R13, UR4, R0 ;  /* 0x000000040d0d7c24 */ /* 0x001fc4000f8e0200 */
[----:B--2---:R-:W-:-:S05]  /*0090*/  IMAD R0, R2, UR5, R3 ;  /* 0x0000000502007c24 */ /* 0x004fca000f8e0203 */
[----:B------:R-:W-:-:S04]  /*00a0*/  VIMNMX R2, PT, PT, R13, R0, !PT ;  /* 0x000000000d027248 */ /* 0x000fc80007fe0100 */
[----:B-1----:R-:W-:-:S13]  /*00b0*/  ISETP.GE.AND P0, PT, R2, UR20, PT ;  /* 0x0000001402007c0c */ /* 0x002fda000bf06270 */
[----:B------:R-:W-:Y:S05]  /*00c0*/  @P0 EXIT ;  /* 0x000000000000094d */ /* 0x000fea0003800000 */
[----:B------:R-:W-:Y:S01]  /*00d0*/  UISETP.GE.U32.AND UP0, UPT, UR20, 0x8, UPT ;  /* 0x000000081400788c */ /* 0x000fe2000bf06070 */
[----:B------:R-:W-:Y:S02]  /*00e0*/  HFMA2 R12, -RZ, RZ, 0, 0 ;  /* 0x00000000ff0c7431 */ /* 0x000fe400000001ff */
[----:B------:R-:W-:Y:S01]  /*00f0*/  IMAD R13, R13, UR20, RZ ;  /* 0x000000140d0d7c24 */ /* 0x000fe2000f8e02ff */
[----:B------:R-:W-:Y:S01]  /*0100*/  UMOV UR4, URZ ;  /* 0x000000ff00047c82 */ /* 0x000fe20008000000 */
[----:B------:R-:W0:Y:S04]  /*0110*/  LDCU.64 UR18, c[0x0][0x358] ;  /* 0x00006b00ff1277ac */ /* 0x000e280008000a00 */
[----:B------:R-:W-:Y:S05]  /*0120*/  BRA.U !UP0, `(.L_x_4) ;  /* 0x0000000508047547 */ /* 0x000fea000b800000 */
[----:B------:R-:W1:Y:S01]  /*0130*/  LDCU.128 UR24, c[0x0][0x380] ;  /* 0x00007000ff1877ac */ /* 0x000e620008000c00 */
[----:B------:R-:W-:Y:S02]  /*0140*/  MOV R12, RZ ;  /* 0x000000ff000c7202 */ /* 0x000fe40000000f00 */
[----:B------:R-:W-:Y:S01]  /*0150*/  MOV R14, R0 ;  /* 0x00000000000e7202 */ /* 0x000fe20000000f00 */
[----:B------:R-:W-:-:S04]  /*0160*/  ULOP3.LUT UR4, UR20, 0x7ffffff8, URZ, 0xc0, !UPT ;  /* 0x7ffffff814047892 */ /* 0x000fc8000f8ec0ff */
[----:B------:R-:W-:Y:S01]  /*0170*/  UIADD3 UR5, UPT, UPT, -UR4, URZ, URZ ;  /* 0x000000ff04057290 */ /* 0x000fe2000fffe1ff */
[----:B-1----:R-:W-:Y:S01]  /*0180*/  MOV R2, UR24 ;  /* 0x0000001800027c02 */ /* 0x002fe20008000f00 */
[----:B------:R-:W-:Y:S01]  /*0190*/  UIMAD.WIDE UR6, UR20, 0x8, UR26 ;  /* 0x00000008140678a5 */ /* 0x000fe2000f8e021a */
[----:B------:R-:W-:Y:S01]  /*01a0*/  MOV R3, UR25 ;  /* 0x0000001900037c02 */ /* 0x000fe20008000f00 */
[----:B------:R-:W-:Y:S02]  /*01b0*/  UIMAD.WIDE UR8, UR20, 0xc, UR26 ;  /* 0x0000000c140878a5 */ /* 0x000fe4000f8e021a */
[----:B------:R-:W-:Y:S01]  /*01c0*/  UIMAD.WIDE UR10, UR20, 0x10, UR26 ;  /* 0x00000010140a78a5 */ /* 0x000fe2000f8e021a */
[----:B------:R-:W-:Y:S01]  /*01d0*/  IMAD.WIDE.U32 R2, R13, 0x4, R2 ;  /* 0x000000040d027825 */ /* 0x000fe200078e0002 */
[----:B------:R-:W-:Y:S02]  /*01e0*/  UIMAD.WIDE UR12, UR20, 0x14, UR26 ;  /* 0x00000014140c78a5 */ /* 0x000fe4000f8e021a */
[----:B------:R-:W-:Y:S01]  /*01f0*/  UIMAD.WIDE UR14, UR20, 0x18, UR26 ;  /* 0x00000018140e78a5 */ /* 0x000fe2000f8e021a */
[----:B------:R-:W-:Y:S01]  /*0200*/  IADD3 R2, P0, PT, R2, 0x10, RZ ;  /* 0x0000001002027810 */ /* 0x000fe20007f1e0ff */
[----:B------:R-:W-:-:S03]  /*0210*/  UIMAD.WIDE UR16, UR20, 0x1c, UR26 ;  /* 0x0000001c141078a5 */ /* 0x000fc6000f8e021a */
[----:B------:R-:W-:-:S09]  /*0220*/  IADD3.X R3, PT, PT, RZ, R3, RZ, P0, !PT ;  /* 0x00000003ff037210 */ /* 0x000fd200007fe4ff */
.L_x_5:
[----:B------:R-:W-:Y:S01]  /*0230*/  UIMAD.WIDE UR22, UR20, 0x4, UR26 ;  /* 0x00000004141678a5 */ /* 0x000fe2000f8e021a */
[----:B------:R-:W-:Y:S02]  /*0240*/  IMAD.MOV.U32 R23, RZ, RZ, 0x4 ;  /* 0x00000004ff177424 */ /* 0x000fe400078e00ff */
[----:B------:R-:W-:Y:S01]  /*0250*/  HFMA2 R11, -RZ, RZ, 0, 2.384185791015625e-07 ;  /* 0x00000004ff0b7431 */ /* 0x000fe200000001ff */
[----:B------:R-:W-:Y:S01]  /*0260*/  MOV R25, 0x4 ;  /* 0x0000000400197802 */ /* 0x000fe20000000f00 */
[----:B0-----:R-:W2:Y:S01]  /*0270*/  LDG.E R21, desc[UR18][R2.64+-0x10] ;  /* 0xfffff01202157981 */ /* 0x001ea2000c1e1900 */
[C---:B------:R-:W-:Y:S01]  /*0280*/  IMAD.WIDE R22, R14.reuse, R23, UR26 ;  /* 0x0000001a0e167e25 */ /* 0x040fe2000f8e0217 */
[----:B------:R-:W-:Y:S02]  /*0290*/  MOV R8, UR22 ;  /* 0x0000001600087c02 */ /* 0x000fe40008000f00 */
[----:B------:R-:W-:Y:S01]  /*02a0*/  MOV R9, UR23 ;  /* 0x0000001700097c02 */ /* 0x000fe20008000f00 */
[----:B------:R-:W3:Y:S02]  /*02b0*/  LDG.E R19, desc[UR18][R2.64+-0xc] ;  /* 0xfffff41202137981 */ /* 0x000ee4000c1e1900 */
[----:B------:R-:W-:-:S02]  /*02c0*/  IMAD.WIDE R8, R14, 0x4, R8 ;  /* 0x000000040e087825 */ /* 0x000fc400078e0208 */
[----:B------:R-:W2:Y:S01]  /*02d0*/  LDG.E R22, desc[UR18][R22.64] ;  /* 0x0000001216167981 */ /* 0x000ea2000c1e1900 */
[----:B------:R-:W-:Y:S01]  /*02e0*/  MOV R5, 0x4 ;  /* 0x0000000400057802 */ /* 0x000fe20000000f00 */
[C---:B------:R-:W-:Y:S02]  /*02f0*/  IMAD.WIDE R24, R14.reuse, R25, UR6 ;  /* 0x000000060e187e25 */ /* 0x040fe4000f8e0219 */
[----:B------:R0:W3:Y:S02]  /*0300*/  LDG.E R20, desc[UR18][R8.64] ;  /* 0x0000001208147981 */ /* 0x0000e4000c1e1900 */
[----:B------:R-:W-:Y:S02]  /*0310*/  IMAD.WIDE R10, R14, R11, UR8 ;  /* 0x000000080e0a7e25 */ /* 0x000fe4000f8e020b */
[----:B------:R-:W4:Y:S04]  /*0320*/  LDG.E R18, desc[UR18][R24.64] ;  /* 0x0000001218127981 */ /* 0x000f28000c1e1900 */
[----:B------:R-:W4:Y:S01]  /*0330*/  LDG.E R17, desc[UR18][R2.64+-0x8] ;  /* 0xfffff81202117981 */ /* 0x000f22000c1e1900 */
[----:B0-----:R-:W-:-:S02]  /*0340*/  HFMA2 R9, -RZ, RZ, 0, 2.384185791015625e-07 ;  /* 0x00000004ff097431 */ /* 0x001fc400000001ff */
[----:B------:R-:W-:Y:S01]  /*0350*/  IMAD.MOV.U32 R7, RZ, RZ, 0x4 ;  /* 0x00000004ff077424 */ /* 0x000fe200078e00ff */
[----:B------:R0:W5:Y:S01]  /*0360*/  LDG.E R16, desc[UR18][R10.64] ;  /* 0x000000120a107981 */ /* 0x000162000c1e1900 */
[----:B------:R-:W-:-:S03]  /*0370*/  IMAD.WIDE R4, R14, R5, UR10 ;  /* 0x0000000a0e047e25 */ /* 0x000fc6000f8e0205 */
[----:B------:R-:W5:Y:S01]  /*0380*/  LDG.E R15, desc[UR18][R2.64+-0x4] ;  /* 0xfffffc12020f7981 */ /* 0x000f62000c1e1900 */
[C---:B------:R-:W-:Y:S01]  /*0390*/  IMAD.WIDE R6, R14.reuse, R7, UR12 ;  /* 0x0000000c0e067e25 */ /* 0x040fe2000f8e0207 */
[----:B------:R-:W-:Y:S02]  /*03a0*/  MOV R27, 0x4 ;  /* 0x00000004001b7802 */ /* 0x000fe40000000f00 */
[----:B------:R1:W5:Y:S01]  /*03b0*/  LDG.E R4, desc[UR18][R4.64] ;  /* 0x0000001204047981 */ /* 0x000362000c1e1900 */
[----:B------:R-:W-:-:S03]  /*03c0*/  IMAD.WIDE R8, R14, R9, UR14 ;  /* 0x0000000e0e087e25 */ /* 0x000fc6000f8e0209 */
[----:B------:R-:W5:Y:S01]  /*03d0*/  LDG.E R23, desc[UR18][R2.64] ;  /* 0x0000001202177981 */ /* 0x000f62000c1e1900 */
[----:B0-----:R-:W-:-:S03]  /*03e0*/  IMAD.WIDE R10, R14, R27, UR16 ;  /* 0x000000100e0a7e25 */ /* 0x001fc6000f8e021b */
[----:B------:R-:W5:Y:S04]  /*03f0*/  LDG.E R7, desc[UR18][R6.64] ;  /* 0x0000001206077981 */ /* 0x000f68000c1e1900 */
[----:B------:R-:W5:Y:S04]  /*0400*/  LDG.E R24, desc[UR18][R2.64+0x4] ;  /* 0x0000041202187981 */ /* 0x000f68000c1e1900 */
[----:B------:R-:W5:Y:S04]  /*0410*/  LDG.E R8, desc[UR18][R8.64] ;  /* 0x0000001208087981 */ /* 0x000f68000c1e1900 */
[----:B------:R-:W5:Y:S04]  /*0420*/  LDG.E R25, desc[UR18][R2.64+0x8] ;  /* 0x0000081202197981 */ /* 0x000f68000c1e1900 */
[----:B------:R-:W5:Y:S04]  /*0430*/  LDG.E R10, desc[UR18][R10.64] ;  /* 0x000000120a0a7981 */ /* 0x000f68000c1e1900 */
[----:B------:R0:W5:Y:S01]  /*0440*/  LDG.E R27, desc[UR18][R2.64+0xc] ;  /* 0x00000c12021b7981 */ /* 0x000162000c1e1900 */
[----:B------:R-:W-:-:S04]  /*0450*/  UIADD3 UR5, UPT, UPT, UR5, 0x8, URZ ;  /* 0x0000000805057890 */ /* 0x000fc8000fffe0ff */
[----:B------:R-:W-:Y:S01]  /*0460*/  UISETP.NE.AND UP0, UPT, UR5, URZ, UPT ;  /* 0x000000ff0500728c */ /* 0x000fe2000bf05270 */
[----:B-1----:R-:W-:Y:S02]  /*0470*/  MOV R5, UR20 ;  /* 0x0000001400057c02 */ /* 0x002fe40008000f00 */
[----:B0-----:R-:W-:Y:S02]  /*0480*/  IADD3 R2, P0, PT, R2, 0x20, RZ ;  /* 0x0000002002027810 */ /* 0x001fe40007f1e0ff */
[----:B------:R-:W-:Y:S02]  /*0490*/  LEA R14, R5, R14, 0x3 ;  /* 0x0000000e050e7211 */ /* 0x000fe400078e18ff */
[----:B------:R-:W-:Y:S01]  /*04a0*/  IADD3.X R3, PT, PT, RZ, R3, RZ, P0, !PT ;  /* 0x00000003ff037210 */ /* 0x000fe200007fe4ff */
[----:B--2---:R-:W-:-:S04]  /*04b0*/  FFMA R22, R21, R22, R12 ;  /* 0x0000001615167223 */ /* 0x004fc8000000000c */
[----:B---3--:R-:W-:-:S04]  /*04c0*/  FFMA R20, R19, R20, R22 ;  /* 0x0000001413147223 */ /* 0x008fc80000000016 */
[----:B----4-:R-:W-:-:S04]  /*04d0*/  FFMA R18, R17, R18, R20 ;  /* 0x0000001211127223 */ /* 0x010fc80000000014 */
[----:B-----5:R-:W-:-:S04]  /*04e0*/  FFMA R16, R15, R16, R18 ;  /* 0x000000100f107223 */ /* 0x020fc80000000012 */
[----:B------:R-:W-:-:S04]  /*04f0*/  FFMA R23, R23, R4, R16 ;  /* 0x0000000417177223 */ /* 0x000fc80000000010 */
[----:B------:R-:W-:-:S04]  /*0500*/  FFMA R24, R24, R7, R23 ;  /* 0x0000000718187223 */ /* 0x000fc80000000017 */
[----:B------:R-:W-:-:S04]  /*0510*/  FFMA R8, R25, R8, R24 ;  /* 0x0000000819087223 */ /* 0x000fc80000000018 */
[----:B------:R-:W-:Y:S01]  /*0520*/  FFMA R12, R27, R10, R8 ;  /* 0x0000000a1b0c7223 */ /* 0x000fe20000000008 */
[----:B------:R-:W-:Y:S06]  /*0530*/  BRA.U UP0, `(.L_x_5) ;  /* 0xfffffffd003c7547 */ /* 0x000fec000b83ffff */
.L_x_4:
[----:B------:R-:W-:-:S04]  /*0540*/  ULOP3.LUT UR6, UR20, 0x7, URZ, 0xc0, !UPT ;  /* 0x0000000714067892 */ /* 0x000fc8000f8ec0ff */
[----:B------:R-:W-:-:S09]  /*0550*/  UISETP.NE.AND UP0, UPT, UR6, URZ, UPT ;  /* 0x000000ff0600728c */ /* 0x000fd2000bf05270 */
[----:B------:R-:W-:Y:S05]  /*0560*/  BRA.U !UP0, `(.L_x_6) ;  /* 0x0000000508387547 */ /* 0x000fea000b800000 */
[----:B------:R-:W-:Y:S02]  /*0570*/  UISETP.GE.U32.AND UP0, UPT, UR6, 0x4, UPT ;  /* 0x000000040600788c */ /* 0x000fe4000bf06070 */
[----:B------:R-:W-:-:S04]  /*0580*/  ULOP3.LUT UR5, UR20, 0x3, URZ, 0xc0, !UPT ;  /* 0x0000000314057892 */ /* 0x000fc8000f8ec0ff */
[----:B------:R-:W-:-:S03]  /*0590*/  UISETP.NE.AND UP1, UPT, UR5, URZ, UPT ;  /* 0x000000ff0500728c */ /* 0x000fc6000bf25270 */
[----:B------:R-:W-:Y:S08]  /*05a0*/  BRA.U !UP0, `(.L_x_7) ;  /* 0x00000001087c7547 */ /* 0x000ff0000b800000 */
[----:B------:R-:W1:Y:S01]  /*05b0*/  LDC.64 R6, c[0x0][0x388] ;  /* 0x0000e200ff067b82 */ /* 0x000e620000000a00 */
[----:B------:R-:W2:Y:S01]  /*05c0*/  LDCU.64 UR6, c[0x0][0x380] ;  /* 0x00007000ff0677ac */ /* 0x000ea20008000a00 */
[----:B------:R-:W-:Y:S01]  /*05d0*/  IMAD.U32 R9, RZ, RZ, UR4 ;  /* 0x00000004ff097e24 */ /* 0x000fe2000f8e00ff */
[C---:B------:R-:W-:Y:S02]  /*05e0*/  IADD3 R3, PT, PT, R13.reuse, UR4, RZ ;  /* 0x000000040d037c10 */ /* 0x040fe4000fffe0ff */
[----:B------:R-:W-:Y:S01]  /*05f0*/  IADD3 R10, P0, PT, R13, UR4, RZ ;  /* 0x000000040d0a7c10 */ /* 0x000fe2000ff1e0ff */
[----:B------:R-:W-:Y:S01]  /*0600*/  IMAD R9, R9, UR20, R0 ;  /* 0x0000001409097c24 */ /* 0x000fe2000f8e0200 */
[----:B------:R-:W-:Y:S01]  /*0610*/  MOV R11, UR20 ;  /* 0x00000014000b7c02 */ /* 0x000fe20008000f00 */
[----:B------:R-:W3:Y:S01]  /*0620*/  LDC.64 R4, c[0x0][0x380] ;  /* 0x0000e000ff047b82 */ /* 0x000ee20000000a00 */
[----:B------:R-:W-:Y:S01]  /*0630*/  MOV R15, UR20 ;  /* 0x00000014000f7c02 */ /* 0x000fe20008000f00 */
[----:B-1----:R-:W-:Y:S01]  /*0640*/  IMAD.WIDE R6, R9, 0x4, R6 ;  /* 0x0000000409067825 */ /* 0x002fe200078e0206 */
[----:B------:R-:W-:-:S05]  /*0650*/  MOV R9, UR20 ;  /* 0x0000001400097c02 */ /* 0x000fca0008000f00 */
[----:B------:R-:W-:Y:S02]  /*0660*/  IMAD.WIDE R8, R9, 0x4, R6 ;  /* 0x0000000409087825 */ /* 0x000fe400078e0206 */
[----:B0-----:R-:W4:Y:S02]  /*0670*/  LDG.E R6, desc[UR18][R6.64] ;  /* 0x0000001206067981 */ /* 0x001f24000c1e1900 */
[----:B---3--:R-:W-:Y:S01]  /*0680*/  IMAD.WIDE.U32 R4, R3, 0x4, R4 ;  /* 0x0000000403047825 */ /* 0x008fe200078e0004 */
[----:B------:R-:W-:Y:S01]  /*0690*/  IADD3.X R3, PT, PT, RZ, RZ, RZ, P0, !PT ;  /* 0x000000ffff037210 */ /* 0x000fe200007fe4ff */
[----:B------:R-:W3:Y:S01]  /*06a0*/  LDG.E R17, desc[UR18][R8.64] ;  /* 0x0000001208117981 */ /* 0x000ee2000c1e1900 */
[----:B--2---:R-:W-:-:S03]  /*06b0*/  LEA R2, P0, R10, UR6, 0x2 ;  /* 0x000000060a027c11 */ /* 0x004fc6000f8010ff */
[----:B------:R-:W4:Y:S01]  /*06c0*/  LDG.E R5, desc[UR18][R4.64] ;  /* 0x0000001204057981 */ /* 0x000f22000c1e1900 */
[----:B------:R-:W-:Y:S01]  /*06d0*/  LEA.HI.X R3, R10, UR7, R3, 0x2, P0 ;  /* 0x000000070a037c11 */ /* 0x000fe200080f1403 */
[----:B------:R-:W-:-:S04]  /*06e0*/  IMAD.WIDE R10, R11, 0x4, R8 ;  /* 0x000000040b0a7825 */ /* 0x000fc800078e0208 */
[----:B------:R-:W3:Y:S01]  /*06f0*/  LDG.E R16, desc[UR18][R2.64+0x4] ;  /* 0x0000041202107981 */ /* 0x000ee2000c1e1900 */
[----:B------:R-:W-:-:S03]  /*0700*/  IMAD.WIDE R14, R15, 0x4, R10 ;  /* 0x000000040f0e7825 */ /* 0x000fc600078e020a */
[----:B------:R-:W2:Y:S04]  /*0710*/  LDG.E R19, desc[UR18][R10.64] ;  /* 0x000000120a137981 */ /* 0x000ea8000c1e1900 */
[----:B------:R-:W2:Y:S04]  /*0720*/  LDG.E R18, desc[UR18][R2.64+0x8] ;  /* 0x0000081202127981 */ /* 0x000ea8000c1e1900 */
[----:B------:R-:W5:Y:S04]  /*0730*/  LDG.E R20, desc[UR18][R2.64+0xc] ;  /* 0x00000c1202147981 */ /* 0x000f68000c1e1900 */
[----:B------:R-:W5:Y:S01]  /*0740*/  LDG.E R14, desc[UR18][R14.64] ;  /* 0x000000120e0e7981 */ /* 0x000f62000c1e1900 */
[----:B------:R-:W-:Y:S01]  /*0750*/  UIADD3 UR4, UPT, UPT, UR4, 0x4, URZ ;  /* 0x0000000404047890 */ /* 0x000fe2000fffe0ff */
[----:B----4-:R-:W-:-:S04]  /*0760*/  FFMA R5, R5, R6, R12 ;  /* 0x0000000605057223 */ /* 0x010fc8000000000c */
[----:B---3--:R-:W-:-:S04]  /*0770*/  FFMA R5, R16, R17, R5 ;  /* 0x0000001110057223 */ /* 0x008fc80000000005 */
[----:B--2---:R-:W-:-:S04]  /*0780*/  FFMA R5, R18, R19, R5 ;  /* 0x0000001312057223 */ /* 0x004fc80000000005 */
[----:B-----5:R-:W-:-:S07]  /*0790*/  FFMA R12, R20, R14, R5 ;  /* 0x0000000e140c7223 */ /* 0x020fce0000000005 */
.L_x_7:
[----:B------:R-:W-:Y:S05]  /*07a0*/  BRA.U !UP1, `(.L_x_6) ;  /* 0x0000000109a87547 */ /* 0x000fea000b800000 */
[----:B------:R-:W-:Y:S01]  /*07b0*/  UISETP.NE.AND UP0, UPT, UR5, 0x1, UPT ;  /* 0x000000010500788c */ /* 0x000fe2000bf05270 */
[----:B------:R-:W-:Y:S01]  /*07c0*/  MOV R7, UR4 ;  /* 0x0000000400077c02 */ /* 0x000fe20008000f00 */
[----:B------:R-:W-:Y:S02]  /*07d0*/  ULOP3.LUT UR5, UR20, 0x1, URZ, 0xc0, !UPT ;  /* 0x0000000114057892 */ /* 0x000fe4000f8ec0ff */
[----:B------:R-:W-:Y:S02]  /*07e0*/  MOV R15, UR20 ;  /* 0x00000014000f7c02 */ /* 0x000fe40008000f00 */
[----:B------:R-:W-:Y:S01]  /*07f0*/  UISETP.NE.U32.AND UP1, UPT, UR5, 0x1, UPT ;  /* 0x000000010500788c */ /* 0x000fe2000bf25070 */
[----:B------:R-:W-:-:S04]  /*0800*/  PLOP3.LUT P1, PT, PT, PT, UP0, 0x80, 0x8 ;  /* 0x000000000008781c */ /* 0x000fc80003f2f008 */
[----:B------:R-:W1:Y:S01]  /*0810*/  @UP0 LDCU.128 UR8, c[0x0][0x380] ;  /* 0x00007000ff0807ac */ /* 0x000e620008000c00 */
[----:B------:R-:W-:Y:S01]  /*0820*/  PLOP3.LUT P0, PT, PT, PT, UP1, 0x80, 0x8 ;  /* 0x000000000008781c */ /* 0x000fe20003f0f018 */
[----:B------:R-:W2:Y:S04]  /*0830*/  @UP0 LDCU.64 UR6, c[0x0][0x380] ;  /* 0x00007000ff0607ac */ /* 0x000ea80008000a00 */
[----:B------:R-:W3:Y:S03]  /*0840*/  @!UP1 LDCU.128 UR12, c[0x0][0x380] ;  /* 0x00007000ff0c97ac */ /* 0x000ee60008000c00 */
[C---:B------:R-:W-:Y:S02]  /*0850*/  @P1 IADD3 R3, PT, PT, R13.reuse, UR4, RZ ;  /* 0x000000040d031c10 */ /* 0x040fe4000fffe0ff */
[----:B------:R-:W-:Y:S01]  /*0860*/  @P1 IADD3 R6, P2, PT, R13, UR4, RZ ;  /* 0x000000040d061c10 */ /* 0x000fe2000ff5e0ff */
[----:B------:R-:W-:Y:S01]  /*0870*/  @UP0 UIADD3 UR4, UPT, UPT, UR4, 0x2, URZ ;  /* 0x0000000204040890 */ /* 0x000fe2000fffe0ff */
[----:B-1----:R-:W-:Y:S01]  /*0880*/  MOV R11, UR9 ;  /* 0x00000009000b7c02 */ /* 0x002fe20008000f00 */
[----:B------:R-:W-:Y:S01]  /*0890*/  IMAD.U32 R10, RZ, RZ, UR8 ;  /* 0x00000008ff0a7e24 */ /* 0x000fe2000f8e00ff */
[----:B------:R-:W-:-:S02]  /*08a0*/  MOV R4, UR10 ;  /* 0x0000000a00047c02 */ /* 0x000fc40008000f00 */
[----:B------:R-:W-:Y:S01]  /*08b0*/  MOV R5, UR11 ;  /* 0x0000000b00057c02 */ /* 0x000fe20008000f00 */
[----:B------:R-:W-:-:S04]  /*08c0*/  @P1 IMAD.WIDE.U32 R10, R3, 0x4, R10 ;  /* 0x00000004030a1825 */ /* 0x000fc800078e000a */
[----:B------:R-:W-:Y:S01]  /*08d0*/  @P1 IMAD R3, R7, UR20, R0 ;  /* 0x0000001407031c24 */ /* 0x000fe2000f8e0200 */
[----:B------:R-:W-:Y:S01]  /*08e0*/  @P1 IADD3.X R7, PT, PT, RZ, RZ, RZ, P2, !PT ;  /* 0x000000ffff071210 */ /* 0x000fe200017fe4ff */
[----:B------:R-:W-:Y:S01]  /*08f0*/  IMAD.U32 R19, RZ, RZ, UR4 ;  /* 0x00000004ff137e24 */ /* 0x000fe2000f8e00ff */
[C---:B--2---:R-:W-:Y:S01]  /*0900*/  @P1 LEA R2, P2, R6.reuse, UR6, 0x2 ;  /* 0x0000000606021c11 */ /* 0x044fe2000f8410ff */
[----:B------:R-:W-:Y:S01]  /*0910*/  @P1 IMAD.WIDE R4, R3, 0x4, R4 ;  /* 0x0000000403041825 */ /* 0x000fe200078e0204 */
[----:B------:R-:W-:Y:S01]  /*0920*/  @!P0 IADD3 R17, PT, PT, R13, UR4, RZ ;  /* 0x000000040d118c10 */ /* 0x000fe2000fffe0ff */
[----:B0-----:R-:W2:Y:S01]  /*0930*/  @P1 LDG.E R11, desc[UR18][R10.64] ;  /* 0x000000120a0b1981 */ /* 0x001ea2000c1e1900 */
[----:B------:R-:W-:Y:S01]  /*0940*/  @P1 LEA.HI.X R3, R6, UR7, R7, 0x2, P2 ;  /* 0x0000000706031c11 */ /* 0x000fe200090f1407 */
[----:B------:R-:W-:Y:S01]  /*0950*/  @!P0 IMAD R19, R19, UR20, R0 ;  /* 0x0000001413138c24 */ /* 0x000fe2000f8e0200 */
[----:B---3--:R-:W-:Y:S01]  /*0960*/  MOV R6, UR12 ;  /* 0x0000000c00067c02 */ /* 0x008fe20008000f00 */
[----:B------:R-:W-:Y:S01]  /*0970*/  @P1 IMAD.WIDE R14, R15, 0x4, R4 ;  /* 0x000000040f0e1825 */ /* 0x000fe200078e0204 */
[----:B------:R-:W-:Y:S01]  /*0980*/  MOV R7, UR13 ;  /* 0x0000000d00077c02 */ /* 0x000fe20008000f00 */
[----:B------:R-:W2:Y:S01]  /*0990*/  @P1 LDG.E R4, desc[UR18][R4.64] ;  /* 0x0000001204041981 */ /* 0x000ea2000c1e1900 */
[----:B------:R-:W-:-:S02]  /*09a0*/  MOV R8, UR14 ;  /* 0x0000000e00087c02 */ /* 0x000fc40008000f00 */
[----:B------:R-:W-:Y:S01]  /*09b0*/  MOV R9, UR15 ;  /* 0x0000000f00097c02 */ /* 0x000fe20008000f00 */
[----:B------:R-:W-:Y:S01]  /*09c0*/  @!P0 IMAD.WIDE.U32 R6, R17, 0x4, R6 ;  /* 0x0000000411068825 */ /* 0x000fe200078e0006 */
[----:B------:R-:W3:Y:S03]  /*09d0*/  @P1 LDG.E R14, desc[UR18][R14.64] ;  /* 0x000000120e0e1981 */ /* 0x000ee6000c1e1900 */
[----:B------:R-:W-:Y:S01]  /*09e0*/  @!P0 IMAD.WIDE R8, R19, 0x4, R8 ;  /* 0x0000000413088825 */ /* 0x000fe200078e0208 */
[----:B------:R-:W3:Y:S04]  /*09f0*/  @P1 LDG.E R2, desc[UR18][R2.64+0x4] ;  /* 0x0000041202021981 */ /* 0x000ee8000c1e1900 */
[----:B------:R-:W4:Y:S04]  /*0a00*/  @!P0 LDG.E R7, desc[UR18][R6.64] ;  /* 0x0000001206078981 */ /* 0x000f28000c1e1900 */
[----:B------:R-:W4:Y:S01]  /*0a10*/  @!P0 LDG.E R8, desc[UR18][R8.64] ;  /* 0x0000001208088981 */ /* 0x000f22000c1e1900 */
[----:B--2---:R-:W-:-:S04]  /*0a20*/  @P1 FFMA R11, R11, R4, R12 ;  /* 0x000000040b0b1223 */ /* 0x004fc8000000000c */
[----:B---3--:R-:W-:-:S04]  /*0a30*/  @P1 FFMA R12, R2, R14, R11 ;  /* 0x0000000e020c1223 */ /* 0x008fc8000000000b */
[----:B----4-:R-:W-:-:S07]  /*0a40*/  @!P0 FFMA R12, R7, R8, R12 ;  /* 0x00000008070c8223 */ /* 0x010fce000000000c */
.L_x_6:
[----:B------:R-:W1:Y:S01]  /*0a50*/  LDC.64 R2, c[0x0][0x390] ;  /* 0x0000e400ff027b82 */ /* 0x000e620000000a00 */
[----:B------:R-:W-:-:S05]  /*0a60*/  IADD3 R13, PT, PT, R0, R13, RZ ;  /* 0x0000000d000d7210 */ /* 0x000fca0007ffe0ff */
[----:B-1----:R-:W-:-:S05]  /*0a70*/  IMAD.WIDE R2, R13, 0x4, R2 ;  /* 0x000000040d027825 */ /* 0x002fca00078e0202 */
[----:B0-----:R-:W-:Y:S01]  /*0a80*/  STG.E desc[UR18][R2.64], R12 ;  /* 0x0000000c02007986 */ /* 0x001fe2000c101912 */
[----:B------:R-:W-:Y:S05]  /*0a90*/  EXIT ;  /* 0x000000000000794d */ /* 0x000fea0003800000 */
.L_x_8:
        /* <DEDUP_REMOVED lines=14> */
.L_x_10:


//--------------------- .nv.shared._Z12matmul_tiledPKfS0_Pfi --------------------------
	.section	.nv.shared._Z12matmul_tiledPKfS0_Pfi,"aw",@nobits
	.sectionflags	@""
	.align	4
.nv.shared._Z12matmul_tiledPKfS0_Pfi:
	.zero		3072


//--------------------- .nv.shared.reserved.0     --------------------------
	.section	.nv.shared.reserved.0,"aw",@nobits
	.weak		__nv_reservedSMEM_offset_0_alias
	.size		__nv_reservedSMEM_offset_0_alias, 0, 64
	.other		__nv_reservedSMEM_offset_0_alias,@"STO_CUDA_RESERVED_SHARED STV_DEFAULT"
__nv_reservedSMEM_offset_0_alias:
	.zero		0
	.zero		64


//--------------------- .nv.constant0._Z12matmul_tiledPKfS0_Pfi --------------------------
	.section	.nv.constant0._Z12matmul_tiledPKfS0_Pfi,"a",@progbits
	.sectionflags	@""
	.align	4
.nv.constant0._Z12matmul_tiledPKfS0_Pfi:
	.zero		924


//--------------------- .nv.constant0._Z12matmul_naivePKfS0_Pfi --------------------------
	.section	.nv.constant0._Z12matmul_naivePKfS0_Pfi,"a",@progbits
	.sectionflags	@""
	.align	4
.nv.constant0._Z12matmul_naivePKfS0_Pfi:
	.zero		924


//--------------------- SYMBOLS --------------------------

	.type		.nv.reservedSmem.offset0,@object
	.size		.nv.reservedSmem.offset0,0x4
	.type		.nv.reservedSmem.cap,@object
	.size		.nv.reservedSmem.cap,0x4
